	.target	sm_90a

	.elftype	@"ET_EXEC"


//--------------------- .note.nv.tkinfo           --------------------------
	.section	.note.nv.tkinfo,"",@"SHT_NOTE"
	.sectionflags	@"SHF_NOTE_NV_TKINFO"
	.tkinfo
        /*0018*/ 	.word	0x00000002
        /*0030*/ 	.string	""
        /*0030*/ 	.string	"ptxas"
        /*0030*/ 	.string	"Cuda compilation tools, release 13.0, V13.0.88"
        /*0030*/ 	.string	"Build cuda_13.0.r13.0/compiler.36424714_0"
        /*0030*/ 	.string	"-arch sm_90a -m 64 "



//--------------------- .note.nv.cuinfo           --------------------------
	.section	.note.nv.cuinfo,"",@"SHT_NOTE"
	.sectionflags	@"SHF_NOTE_NV_CUINFO"
        /*0018*/ 	.short	0x0002
        /*001a*/ 	.short	0x005a
        /*001c*/ 	.short	0x0082
	.zero		2


//--------------------- .nv.info                  --------------------------
	.section	.nv.info,"",@"SHT_CUDA_INFO"
	.align	4


	//----- nvinfo : EIATTR_REGCOUNT
	.align		4
        /*0000*/ 	.byte	0x04, 0x2f
        /*0002*/ 	.short	(.L_15 - .L_14)
	.align		4
.L_14:
        /*0004*/ 	.word	index@(_ZN7cutlass13device_kernelINS_4gemm6kernel13GemmUniversalIN4cute5tupleIJiiiiEEENS1_10collective13CollectiveMmaINS1_34MainloopSm90TmaGmmaWarpSpecializedILi5ENS5_IJNS4_1CILi1EEENSA_ILi2EEESB_EEENS1_32KernelTmaWarpSpecializedPingpongEEENS5_IJNSA_ILi64EEESG_NSA_ILi128EEEEEENS_10tfloat32_tENS5_IJlSB_lEEESJ_SK_NS4_8TiledMMAINS4_8MMA_AtomIJNS4_4SM904GMMA29MMA_64x64x8_F32TF32TF32_SS_TNILNSO_7ScaleInE1ELSQ_1EEEEEENS4_6LayoutINS5_IJSB_SB_SB_EEENS5_IJNSA_ILi0EEESV_SV_EEEEENS5_IJNS4_10UnderscoreESY_SY_EEEEENS4_23SM90_TMA_LOAD_MULTICASTENS4_14ComposedLayoutINS4_7SwizzleILi3ELi4ELi3EEENS4_18smem_ptr_flag_bitsILi32EEENST_INS5_IJNSA_ILi8EEENSA_ILi32EEEEEENS5_IJS18_SB_EEEEEEEvNS4_8identityENS4_13SM90_TMA_LOADES1C_vS1D_EENS_8epilogue10collective6detail29Sm90TmaWarpSpecializedAdapterINS1H_15DefaultEpilogueISJ_SK_SK_NS1G_6thread17LinearCombinationISJ_Li1EffLNS1L_9ScaleType4KindE0ELNS_15FloatRoundStyleE2ESJ_EENS1_15EpilogueDefaultEEEEEvvEEEEvNT_6ParamsE)
        /*0008*/ 	.word	0x000000a8


	//----- nvinfo : EIATTR_FRAME_SIZE
	.align		4
.L_15:
        /*000c*/ 	.byte	0x04, 0x11
        /*000e*/ 	.short	(.L_17 - .L_16)
	.align		4
.L_16:
        /*0010*/ 	.word	index@(_ZN7cutlass13device_kernelINS_4gemm6kernel13GemmUniversalIN4cute5tupleIJiiiiEEENS1_10collective13CollectiveMmaINS1_34MainloopSm90TmaGmmaWarpSpecializedILi5ENS5_IJNS4_1CILi1EEENSA_ILi2EEESB_EEENS1_32KernelTmaWarpSpecializedPingpongEEENS5_IJNSA_ILi64EEESG_NSA_ILi128EEEEEENS_10tfloat32_tENS5_IJlSB_lEEESJ_SK_NS4_8TiledMMAINS4_8MMA_AtomIJNS4_4SM904GMMA29MMA_64x64x8_F32TF32TF32_SS_TNILNSO_7ScaleInE1ELSQ_1EEEEEENS4_6LayoutINS5_IJSB_SB_SB_EEENS5_IJNSA_ILi0EEESV_SV_EEEEENS5_IJNS4_10UnderscoreESY_SY_EEEEENS4_23SM90_TMA_LOAD_MULTICASTENS4_14ComposedLayoutINS4_7SwizzleILi3ELi4ELi3EEENS4_18smem_ptr_flag_bitsILi32EEENST_INS5_IJNSA_ILi8EEENSA_ILi32EEEEEENS5_IJS18_SB_EEEEEEEvNS4_8identityENS4_13SM90_TMA_LOADES1C_vS1D_EENS_8epilogue10collective6detail29Sm90TmaWarpSpecializedAdapterINS1H_15DefaultEpilogueISJ_SK_SK_NS1G_6thread17LinearCombinationISJ_Li1EffLNS1L_9ScaleType4KindE0ELNS_15FloatRoundStyleE2ESJ_EENS1_15EpilogueDefaultEEEEEvvEEEEvNT_6ParamsE)
        /*0014*/ 	.word	0x00000008


	//----- nvinfo : EIATTR_MIN_STACK_SIZE
	.align		4
.L_17:
        /*0018*/ 	.byte	0x04, 0x12
        /*001a*/ 	.short	(.L_19 - .L_18)
	.align		4
.L_18:
        /*001c*/ 	.word	index@(_ZN7cutlass13device_kernelINS_4gemm6kernel13GemmUniversalIN4cute5tupleIJiiiiEEENS1_10collective13CollectiveMmaINS1_34MainloopSm90TmaGmmaWarpSpecializedILi5ENS5_IJNS4_1CILi1EEENSA_ILi2EEESB_EEENS1_32KernelTmaWarpSpecializedPingpongEEENS5_IJNSA_ILi64EEESG_NSA_ILi128EEEEEENS_10tfloat32_tENS5_IJlSB_lEEESJ_SK_NS4_8TiledMMAINS4_8MMA_AtomIJNS4_4SM904GMMA29MMA_64x64x8_F32TF32TF32_SS_TNILNSO_7ScaleInE1ELSQ_1EEEEEENS4_6LayoutINS5_IJSB_SB_SB_EEENS5_IJNSA_ILi0EEESV_SV_EEEEENS5_IJNS4_10UnderscoreESY_SY_EEEEENS4_23SM90_TMA_LOAD_MULTICASTENS4_14ComposedLayoutINS4_7SwizzleILi3ELi4ELi3EEENS4_18smem_ptr_flag_bitsILi32EEENST_INS5_IJNSA_ILi8EEENSA_ILi32EEEEEENS5_IJS18_SB_EEEEEEEvNS4_8identityENS4_13SM90_TMA_LOADES1C_vS1D_EENS_8epilogue10collective6detail29Sm90TmaWarpSpecializedAdapterINS1H_15DefaultEpilogueISJ_SK_SK_NS1G_6thread17LinearCombinationISJ_Li1EffLNS1L_9ScaleType4KindE0ELNS_15FloatRoundStyleE2ESJ_EENS1_15EpilogueDefaultEEEEEvvEEEEvNT_6ParamsE)
        /*0020*/ 	.word	0x00000008
.L_19:


//--------------------- .nv.compat                --------------------------
	.section	.nv.compat,"",@"SHT_CUDA_COMPAT_INFO"
	.align	4
        /*0000*/ 	.byte	0x02, 0x09, 0x01, 0x00, 0x02, 0x02, 0x04, 0x00, 0x02, 0x05, 0x05, 0x00, 0x03, 0x07, 0x01, 0x01
        /*0010*/ 	.byte	0x02, 0x03, 0x01, 0x00, 0x02, 0x06, 0x01, 0x00, 0x04, 0x0b, 0x08, 0x00, 0x00, 0x00, 0x00, 0x00
        /*0020*/ 	.byte	0x00, 0x00, 0x00, 0x00


//--------------------- .nv.info._ZN7cutlass13device_kernelINS_4gemm6kernel13GemmUniversalIN4cute5tupleIJiiiiEEENS1_10collective13CollectiveMmaINS1_34MainloopSm90TmaGmmaWarpSpecializedILi5ENS5_IJNS4_1CILi1EEENSA_ILi2EEESB_EEENS1_32KernelTmaWarpSpecializedPingpongEEENS5_IJNSA_ILi64EEESG_NSA_ILi128EEEEEENS_10tfloat32_tENS5_IJlSB_lEEESJ_SK_NS4_8TiledMMAINS4_8MMA_AtomIJNS4_4SM904GMMA29MMA_64x64x8_F32TF32TF32_SS_TNILNSO_7ScaleInE1ELSQ_1EEEEEENS4_6LayoutINS5_IJSB_SB_SB_EEENS5_IJNSA_ILi0EEESV_SV_EEEEENS5_IJNS4_10UnderscoreESY_SY_EEEEENS4_23SM90_TMA_LOAD_MULTICASTENS4_14ComposedLayoutINS4_7SwizzleILi3ELi4ELi3EEENS4_18smem_ptr_flag_bitsILi32EEENST_INS5_IJNSA_ILi8EEENSA_ILi32EEEEEENS5_IJS18_SB_EEEEEEEvNS4_8identityENS4_13SM90_TMA_LOADES1C_vS1D_EENS_8epilogue10collective6detail29Sm90TmaWarpSpecializedAdapterINS1H_15DefaultEpilogueISJ_SK_SK_NS1G_6thread17LinearCombinationISJ_Li1EffLNS1L_9ScaleType4KindE0ELNS_15FloatRoundStyleE2ESJ_EENS1_15EpilogueDefaultEEEEEvvEEEEvNT_6ParamsE --------------------------
	.section	.nv.info._ZN7cutlass13device_kernelINS_4gemm6kernel13GemmUniversalIN4cute5tupleIJiiiiEEENS1_10collective13CollectiveMmaINS1_34MainloopSm90TmaGmmaWarpSpecializedILi5ENS5_IJNS4_1CILi1EEENSA_ILi2EEESB_EEENS1_32KernelTmaWarpSpecializedPingpongEEENS5_IJNSA_ILi64EEESG_NSA_ILi128EEEEEENS_10tfloat32_tENS5_IJlSB_lEEESJ_SK_NS4_8TiledMMAINS4_8MMA_AtomIJNS4_4SM904GMMA29MMA_64x64x8_F32TF32TF32_SS_TNILNSO_7ScaleInE1ELSQ_1EEEEEENS4_6LayoutINS5_IJSB_SB_SB_EEENS5_IJNSA_ILi0EEESV_SV_EEEEENS5_IJNS4_10UnderscoreESY_SY_EEEEENS4_23SM90_TMA_LOAD_MULTICASTENS4_14ComposedLayoutINS4_7SwizzleILi3ELi4ELi3EEENS4_18smem_ptr_flag_bitsILi32EEENST_INS5_IJNSA_ILi8EEENSA_ILi32EEEEEENS5_IJS18_SB_EEEEEEEvNS4_8identityENS4_13SM90_TMA_LOADES1C_vS1D_EENS_8epilogue10collective6detail29Sm90TmaWarpSpecializedAdapterINS1H_15DefaultEpilogueISJ_SK_SK_NS1G_6thread17LinearCombinationISJ_Li1EffLNS1L_9ScaleType4KindE0ELNS_15FloatRoundStyleE2ESJ_EENS1_15EpilogueDefaultEEEEEvvEEEEvNT_6ParamsE,"",@"SHT_CUDA_INFO"
	.sectionflags	@""
	.align	4


	//----- nvinfo : EIATTR_CUDA_API_VERSION
	.align		4
        /*0000*/ 	.byte	0x04, 0x37
        /*0002*/ 	.short	(.L_21 - .L_20)
.L_20:
        /*0004*/ 	.word	0x00000082


	//----- nvinfo : EIATTR_KPARAM_INFO
	.align		4
.L_21:
        /*0008*/ 	.byte	0x04, 0x17
        /*000a*/ 	.short	(.L_23 - .L_22)
.L_22:
        /*000c*/ 	.word	0x00000000
        /*0010*/ 	.short	0x0000
        /*0012*/ 	.short	0x0070
        /*0014*/ 	.byte	0x00, 0xf0, 0x01, 0x10


	//----- nvinfo : EIATTR_SPARSE_MMA_MASK
	.align		4
.L_23:
        /*0018*/ 	.byte	0x03, 0x50
        /*001a*/ 	.short	0x0000


	//----- nvinfo : EIATTR_MAXREG_COUNT
	.align		4
        /*001c*/ 	.byte	0x03, 0x1b
        /*001e*/ 	.short	0x00a8


	//----- nvinfo : EIATTR_NUM_BARRIERS
	.align		4
        /*0020*/ 	.byte	0x02, 0x4c
        /*0022*/ 	.byte	0x01
	.zero		1


	//----- nvinfo : EIATTR_EXTERNS
	.align		4
        /*0024*/ 	.byte	0x04, 0x0f
        /*0026*/ 	.short	(.L_25 - .L_24)


	//   ....[0]....
	.align		4
.L_24:
        /*0028*/ 	.word	index@(__assertfail)


	//----- nvinfo : EIATTR_ANNOTATIONS
	.align		4
.L_25:
        /*002c*/ 	.byte	0x04, 0x55
        /*002e*/ 	.short	(.L_27 - .L_26)


	//   ....[0]....
.L_26:
        /*0030*/ 	.word	0x00000001
        /*0034*/ 	.byte	0x60, 0x0d, 0x00, 0x00, 0x01, 0x00, 0x00, 0x00, 0x10, 0x14, 0x00, 0x00, 0x01, 0x00, 0x00, 0x00
        /*0044*/ 	.byte	0x80, 0x4f, 0x00, 0x00, 0x01, 0x00, 0x00, 0x00, 0xd0, 0x5d, 0x00, 0x00


	//----- nvinfo : EIATTR_MERCURY_ISA_VERSION
	.align		4
.L_27:
        /*0050*/ 	.byte	0x03, 0x5f
        /*0052*/ 	.short	0x0101


	//----- nvinfo : EIATTR_INT_WARP_WIDE_INSTR_OFFSETS
	.align		4
        /*0054*/ 	.byte	0x04, 0x31
        /*0056*/ 	.short	(.L_29 - .L_28)


	//   ....[0]....
.L_28:
        /*0058*/ 	.word	0x00000520


	//   ....[1]....
        /*005c*/ 	.word	0x00000560


	//   ....[2]....
        /*0060*/ 	.word	0x00000690


	//   ....[3]....
        /*0064*/ 	.word	0x000006a0


	//   ....[4]....
        /*0068*/ 	.word	0x000006b0


	//   ....[5]....
        /*006c*/ 	.word	0x000006c0


	//   ....[6]....
        /*0070*/ 	.word	0x00000780


	//   ....[7]....
        /*0074*/ 	.word	0x000007c0


	//   ....[8]....
        /*0078*/ 	.word	0x00002b50


	//----- nvinfo : EIATTR_COOP_GROUP_MASK_REGIDS
	.align		4
.L_29:
        /*007c*/ 	.byte	0x04, 0x29
        /*007e*/ 	.short	(.L_31 - .L_30)


	//   ....[0]....
.L_30:
        /*0080*/ 	.word	0xffffffff


	//   ....[1]....
        /*0084*/ 	.word	0xffffffff


	//   ....[2]....
        /*0088*/ 	.word	0xffffffff


	//   ....[3]....
        /*008c*/ 	.word	0xffffffff


	//   ....[4]....
        /*0090*/ 	.word	0xffffffff


	//   ....[5]....
        /*0094*/ 	.word	0xffffffff


	//   ....[6]....
        /*0098*/ 	.word	0xffffffff


	//----- nvinfo : EIATTR_COOP_GROUP_INSTR_OFFSETS
	.align		4
.L_31:
        /*009c*/ 	.byte	0x04, 0x28
        /*009e*/ 	.short	(.L_33 - .L_32)


	//   ....[0]....
.L_32:
        /*00a0*/ 	.word	0x00000070


	//   ....[1]....
        /*00a4*/ 	.word	0x00000080


	//   ....[2]....
        /*00a8*/ 	.word	0x00000140


	//   ....[3]....
        /*00ac*/ 	.word	0x00000300


	//   ....[4]....
        /*00b0*/ 	.word	0x00000340


	//   ....[5]....
        /*00b4*/ 	.word	0x000003d0


	//   ....[6]....
        /*00b8*/ 	.word	0x00000910


	//----- nvinfo : EIATTR_REG_RECONFIG
	.align		4
.L_33:
        /*00bc*/ 	.byte	0x01, 0x54
	.zero		2


	//----- nvinfo : EIATTR_SYSCALL_OFFSETS
	.align		4
        /*00c0*/ 	.byte	0x04, 0x46
        /*00c2*/ 	.short	(.L_35 - .L_34)


	//   ....[0]....
.L_34:
        /*00c4*/ 	.word	0x00001900


	//----- nvinfo : EIATTR_MBARRIER_INSTR_OFFSETS
	.align		4
.L_35:
        /*00c8*/ 	.byte	0x04, 0x39
        /*00ca*/ 	.short	(.L_37 - .L_36)


	//   ....[0]....
.L_36:
        /*00cc*/ 	.word	0x00000250
        /*00d0*/ 	.word	0x000000ff
        /*00d4*/ 	.word	0x00000000
        /*00d8*/ 	.short	0x0100
        /*00da*/ 	.byte	0x08
	.zero		1


	//   ....[1]....
        /*00dc*/ 	.word	0x00000260
        /*00e0*/ 	.word	0x000000ff
        /*00e4*/ 	.word	0x00000028
        /*00e8*/ 	.short	0x0100
        /*00ea*/ 	.byte	0x08
	.zero		1


	//   ....[2]....
        /*00ec*/ 	.word	0x00000270
        /*00f0*/ 	.word	0x000000ff
        /*00f4*/ 	.word	0x00000008
        /*00f8*/ 	.short	0x0100
        /*00fa*/ 	.byte	0x08
	.zero		1


	//   ....[3]....
        /*00fc*/ 	.word	0x00000280
        /*0100*/ 	.word	0x000000ff
        /*0104*/ 	.word	0x00000030
        /*0108*/ 	.short	0x0100
        /*010a*/ 	.byte	0x08
	.zero		1


	//   ....[4]....
        /*010c*/ 	.word	0x00000290
        /*0110*/ 	.word	0x000000ff
        /*0114*/ 	.word	0x00000010
        /*0118*/ 	.short	0x0100
        /*011a*/ 	.byte	0x08
	.zero		1


	//   ....[5]....
        /*011c*/ 	.word	0x000002a0
        /*0120*/ 	.word	0x000000ff
        /*0124*/ 	.word	0x00000038
        /*0128*/ 	.short	0x0100
        /*012a*/ 	.byte	0x08
	.zero		1


	//   ....[6]....
        /*012c*/ 	.word	0x000002b0
        /*0130*/ 	.word	0x000000ff
        /*0134*/ 	.word	0x00000018
        /*0138*/ 	.short	0x0100
        /*013a*/ 	.byte	0x08
	.zero		1


	//   ....[7]....
        /*013c*/ 	.word	0x000002c0
        /*0140*/ 	.word	0x000000ff
        /*0144*/ 	.word	0x00000040
        /*0148*/ 	.short	0x0100
        /*014a*/ 	.byte	0x08
	.zero		1


	//   ....[8]....
        /*014c*/ 	.word	0x000002d0
        /*0150*/ 	.word	0x000000ff
        /*0154*/ 	.word	0x00000020
        /*0158*/ 	.short	0x0100
        /*015a*/ 	.byte	0x08
	.zero		1


	//   ....[9]....
        /*015c*/ 	.word	0x000002e0
        /*0160*/ 	.word	0x000000ff
        /*0164*/ 	.word	0x00000048
        /*0168*/ 	.short	0x0100
        /*016a*/ 	.byte	0x08
	.zero		1


	//   ....[10]....
        /*016c*/ 	.word	0x000007f0
        /*0170*/ 	.word	0x000000ff
        /*0174*/ 	.word	0x00000080
        /*0178*/ 	.short	0x0100
        /*017a*/ 	.byte	0x08
	.zero		1


	//   ....[11]....
        /*017c*/ 	.word	0x00000870
        /*0180*/ 	.word	0x000000ff
        /*0184*/ 	.word	0x00000088
        /*0188*/ 	.short	0x0100
        /*018a*/ 	.byte	0x08
	.zero		1


	//   ....[12]....
        /*018c*/ 	.word	0x00000890
        /*0190*/ 	.word	0x000000ff
        /*0194*/ 	.word	0x00000060
        /*0198*/ 	.short	0x0100
        /*019a*/ 	.byte	0x09
	.zero		1


	//   ....[13]....
        /*019c*/ 	.word	0x000008a0
        /*01a0*/ 	.word	0x000000ff
        /*01a4*/ 	.word	0x00000068
        /*01a8*/ 	.short	0x0100
        /*01aa*/ 	.byte	0x09
	.zero		1


	//   ....[14]....
        /*01ac*/ 	.word	0x000008b0
        /*01b0*/ 	.word	0x000000ff
        /*01b4*/ 	.word	0x00000070
        /*01b8*/ 	.short	0x0100
        /*01ba*/ 	.byte	0x09
	.zero		1


	//   ....[15]....
        /*01bc*/ 	.word	0x000008c0
        /*01c0*/ 	.word	0x000000ff
        /*01c4*/ 	.word	0x00000078
        /*01c8*/ 	.short	0x0100
        /*01ca*/ 	.byte	0x09
	.zero		1


	//   ....[16]....
        /*01cc*/ 	.word	0x000017c0
        /*01d0*/ 	.word	0x000000ff
        /*01d4*/ 	.word	0xfffffff8
        /*01d8*/ 	.short	0x010a
        /*01da*/ 	.byte	0x2b
	.zero		1


	//   ....[17]....
        /*01dc*/ 	.word	0x00001980
        /*01e0*/ 	.word	0x00000003
        /*01e4*/ 	.word	0x00000000
        /*01e8*/ 	.short	0x010a
        /*01ea*/ 	.byte	0x3f
	.zero		1


	//   ....[18]....
        /*01ec*/ 	.word	0x000019c0
        /*01f0*/ 	.word	0x00000003
        /*01f4*/ 	.word	0x00000000
        /*01f8*/ 	.short	0x010a
        /*01fa*/ 	.byte	0x3f
	.zero		1


	//   ....[19]....
        /*01fc*/ 	.word	0x00002200
        /*0200*/ 	.word	0x000000ff
        /*0204*/ 	.word	0x00000000
        /*0208*/ 	.short	0x010a
        /*020a*/ 	.byte	0x05
	.zero		1


	//   ....[20]....
        /*020c*/ 	.word	0x00002240
        /*0210*/ 	.word	0x000000ff
        /*0214*/ 	.word	0x00000000
        /*0218*/ 	.short	0x010a
        /*021a*/ 	.byte	0x05
	.zero		1


	//   ....[21]....
        /*021c*/ 	.word	0x000029e0
        /*0220*/ 	.word	0x00000005
        /*0224*/ 	.word	0x00000000
        /*0228*/ 	.short	0x0101
        /*022a*/ 	.byte	0x3f
	.zero		1


	//   ....[22]....
        /*022c*/ 	.word	0x00002af0
        /*0230*/ 	.word	0x00000003
        /*0234*/ 	.word	0x00000000
        /*0238*/ 	.short	0x0101
        /*023a*/ 	.byte	0x29
	.zero		1


	//   ....[23]....
        /*023c*/ 	.word	0x00002bf0
        /*0240*/ 	.word	0x00000003
        /*0244*/ 	.word	0x00000000
        /*0248*/ 	.short	0x0101
        /*024a*/ 	.byte	0x3f
	.zero		1


	//   ....[24]....
        /*024c*/ 	.word	0x00002c70
        /*0250*/ 	.word	0x000000ff
        /*0254*/ 	.word	0x00000008
        /*0258*/ 	.short	0x010a
        /*025a*/ 	.byte	0x2b
	.zero		1


	//   ....[25]....
        /*025c*/ 	.word	0x00004fc0
        /*0260*/ 	.word	0x00000000
        /*0264*/ 	.word	0x00000000
        /*0268*/ 	.short	0x0101
        /*026a*/ 	.byte	0x29
	.zero		1


	//   ....[26]....
        /*026c*/ 	.word	0x000058f0
        /*0270*/ 	.word	0x0000000e
        /*0274*/ 	.word	0x00000028
        /*0278*/ 	.short	0x010a
        /*027a*/ 	.byte	0x3f
	.zero		1


	//   ....[27]....
        /*027c*/ 	.word	0x00005f00
        /*0280*/ 	.word	0x00000006
        /*0284*/ 	.word	0x00000088
        /*0288*/ 	.short	0x0101
        /*028a*/ 	.byte	0x3f
	.zero		1


	//   ....[28]....
        /*028c*/ 	.word	0x00006620
        /*0290*/ 	.word	0x00000007
        /*0294*/ 	.word	0x00000000
        /*0298*/ 	.short	0x010a
        /*029a*/ 	.byte	0x3f
	.zero		1


	//   ....[29]....
        /*029c*/ 	.word	0x000066a0
        /*02a0*/ 	.word	0x00000006
        /*02a4*/ 	.word	0x00000000
        /*02a8*/ 	.short	0x010a
        /*02aa*/ 	.byte	0x3f
	.zero		1


	//   ....[30]....
        /*02ac*/ 	.word	0x00006730
        /*02b0*/ 	.word	0x00000007
        /*02b4*/ 	.word	0x00000000
        /*02b8*/ 	.short	0x010a
        /*02ba*/ 	.byte	0x3f
	.zero		1


	//   ....[31]....
        /*02bc*/ 	.word	0x000067c0
        /*02c0*/ 	.word	0x00000006
        /*02c4*/ 	.word	0x00000000
        /*02c8*/ 	.short	0x010a
        /*02ca*/ 	.byte	0x3f
	.zero		1


	//   ....[32]....
        /*02cc*/ 	.word	0x00006850
        /*02d0*/ 	.word	0x00000005
        /*02d4*/ 	.word	0x00000000
        /*02d8*/ 	.short	0x010a
        /*02da*/ 	.byte	0x3f
	.zero		1


	//   ....[33]....
        /*02dc*/ 	.word	0x000068c0
        /*02e0*/ 	.word	0x00000003
        /*02e4*/ 	.word	0xfffffff8
        /*02e8*/ 	.short	0x010a
        /*02ea*/ 	.byte	0x3f
	.zero		1


	//   ....[34]....
        /*02ec*/ 	.word	0x00006910
        /*02f0*/ 	.word	0x00000003
        /*02f4*/ 	.word	0x00000000
        /*02f8*/ 	.short	0x010a
        /*02fa*/ 	.byte	0x3f
	.zero		1


	//   ....[35]....
        /*02fc*/ 	.word	0x00006970
        /*0300*/ 	.word	0x00000005
        /*0304*/ 	.word	0x00000000
        /*0308*/ 	.short	0x010a
        /*030a*/ 	.byte	0x3f
	.zero		1


	//   ....[36]....
        /*030c*/ 	.word	0x000069d0
        /*0310*/ 	.word	0x00000003
        /*0314*/ 	.word	0x00000008
        /*0318*/ 	.short	0x010a
        /*031a*/ 	.byte	0x3f
	.zero		1


	//   ....[37]....
        /*031c*/ 	.word	0x00006aa0
        /*0320*/ 	.word	0x0000000e
        /*0324*/ 	.word	0x00000028
        /*0328*/ 	.short	0x010a
        /*032a*/ 	.byte	0x3f
	.zero		1


	//   ....[38]....
        /*032c*/ 	.word	0x00006b70
        /*0330*/ 	.word	0x00000007
        /*0334*/ 	.word	0x00000000
        /*0338*/ 	.short	0x010a
        /*033a*/ 	.byte	0x3f
	.zero		1


	//   ....[39]....
        /*033c*/ 	.word	0x00006bc0
        /*0340*/ 	.word	0x00000006
        /*0344*/ 	.word	0x00000000
        /*0348*/ 	.short	0x010a
        /*034a*/ 	.byte	0x3f
	.zero		1


	//   ....[40]....
        /*034c*/ 	.word	0x00006c10
        /*0350*/ 	.word	0x00000007
        /*0354*/ 	.word	0x00000000
        /*0358*/ 	.short	0x010a
        /*035a*/ 	.byte	0x3f
	.zero		1


	//   ....[41]....
        /*035c*/ 	.word	0x00006c60
        /*0360*/ 	.word	0x00000006
        /*0364*/ 	.word	0x00000000
        /*0368*/ 	.short	0x010a
        /*036a*/ 	.byte	0x3f
	.zero		1


	//----- nvinfo : EIATTR_NUM_MBARRIERS
	.align		4
.L_37:
        /*036c*/ 	.byte	0x03, 0x38
        /*036e*/ 	.short	0x0010


	//----- nvinfo : EIATTR_EXIT_INSTR_OFFSETS
	.align		4
        /*0370*/ 	.byte	0x04, 0x1c
        /*0372*/ 	.short	(.L_39 - .L_38)


	//   ....[0]....
.L_38:
        /*0374*/ 	.word	0x000013a0


	//   ....[1]....
        /*0378*/ 	.word	0x00001400


	//   ....[2]....
        /*037c*/ 	.word	0x000055e0


	//   ....[3]....
        /*0380*/ 	.word	0x00005610


	//   ....[4]....
        /*0384*/ 	.word	0x000068a0


	//----- nvinfo : EIATTR_MAX_THREADS
	.align		4
.L_39:
        /*0388*/ 	.byte	0x04, 0x05
        /*038a*/ 	.short	(.L_41 - .L_40)
.L_40:
        /*038c*/ 	.word	0x00000180
        /*0390*/ 	.word	0x00000001
        /*0394*/ 	.word	0x00000001


	//----- nvinfo : EIATTR_CRS_STACK_SIZE
	.align		4
.L_41:
        /*0398*/ 	.byte	0x04, 0x1e
        /*039a*/ 	.short	(.L_43 - .L_42)
.L_42:
        /*039c*/ 	.word	0x00000000


	//----- nvinfo : EIATTR_CBANK_PARAM_SIZE
	.align		4
.L_43:
        /*03a0*/ 	.byte	0x03, 0x19
        /*03a2*/ 	.short	0x0470


	//----- nvinfo : EIATTR_PARAM_CBANK
	.align		4
        /*03a4*/ 	.byte	0x04, 0x0a
        /*03a6*/ 	.short	(.L_45 - .L_44)
	.align		4
.L_44:
        /*03a8*/ 	.word	index@(.nv.constant0._ZN7cutlass13device_kernelINS_4gemm6kernel13GemmUniversalIN4cute5tupleIJiiiiEEENS1_10collective13CollectiveMmaINS1_34MainloopSm90TmaGmmaWarpSpecializedILi5ENS5_IJNS4_1CILi1EEENSA_ILi2EEESB_EEENS1_32KernelTmaWarpSpecializedPingpongEEENS5_IJNSA_ILi64EEESG_NSA_ILi128EEEEEENS_10tfloat32_tENS5_IJlSB_lEEESJ_SK_NS4_8TiledMMAINS4_8MMA_AtomIJNS4_4SM904GMMA29MMA_64x64x8_F32TF32TF32_SS_TNILNSO_7ScaleInE1ELSQ_1EEEEEENS4_6LayoutINS5_IJSB_SB_SB_EEENS5_IJNSA_ILi0EEESV_SV_EEEEENS5_IJNS4_10UnderscoreESY_SY_EEEEENS4_23SM90_TMA_LOAD_MULTICASTENS4_14ComposedLayoutINS4_7SwizzleILi3ELi4ELi3EEENS4_18smem_ptr_flag_bitsILi32EEENST_INS5_IJNSA_ILi8EEENSA_ILi32EEEEEENS5_IJS18_SB_EEEEEEEvNS4_8identityENS4_13SM90_TMA_LOADES1C_vS1D_EENS_8epilogue10collective6detail29Sm90TmaWarpSpecializedAdapterINS1H_15DefaultEpilogueISJ_SK_SK_NS1G_6thread17LinearCombinationISJ_Li1EffLNS1L_9ScaleType4KindE0ELNS_15FloatRoundStyleE2ESJ_EENS1_15EpilogueDefaultEEEEEvvEEEEvNT_6ParamsE)
        /*03ac*/ 	.short	0x0210
        /*03ae*/ 	.short	0x0470


	//----- nvinfo : EIATTR_SW_WAR
	.align		4
.L_45:
        /*03b0*/ 	.byte	0x04, 0x36
        /*03b2*/ 	.short	(.L_47 - .L_46)
.L_46:
        /*03b4*/ 	.word	0x00000008
.L_47:


//--------------------- .nv.callgraph             --------------------------
	.section	.nv.callgraph,"",@"SHT_CUDA_CALLGRAPH"
	.align	4
	.sectionentsize	8
	.align		4
        /*0000*/ 	.word	0x00000000
	.align		4
        /*0004*/ 	.word	0xffffffff
	.align		4
        /*0008*/ 	.word	index@(_ZN7cutlass13device_kernelINS_4gemm6kernel13GemmUniversalIN4cute5tupleIJiiiiEEENS1_10collective13CollectiveMmaINS1_34MainloopSm90TmaGmmaWarpSpecializedILi5ENS5_IJNS4_1CILi1EEENSA_ILi2EEESB_EEENS1_32KernelTmaWarpSpecializedPingpongEEENS5_IJNSA_ILi64EEESG_NSA_ILi128EEEEEENS_10tfloat32_tENS5_IJlSB_lEEESJ_SK_NS4_8TiledMMAINS4_8MMA_AtomIJNS4_4SM904GMMA29MMA_64x64x8_F32TF32TF32_SS_TNILNSO_7ScaleInE1ELSQ_1EEEEEENS4_6LayoutINS5_IJSB_SB_SB_EEENS5_IJNSA_ILi0EEESV_SV_EEEEENS5_IJNS4_10UnderscoreESY_SY_EEEEENS4_23SM90_TMA_LOAD_MULTICASTENS4_14ComposedLayoutINS4_7SwizzleILi3ELi4ELi3EEENS4_18smem_ptr_flag_bitsILi32EEENST_INS5_IJNSA_ILi8EEENSA_ILi32EEEEEENS5_IJS18_SB_EEEEEEEvNS4_8identityENS4_13SM90_TMA_LOADES1C_vS1D_EENS_8epilogue10collective6detail29Sm90TmaWarpSpecializedAdapterINS1H_15DefaultEpilogueISJ_SK_SK_NS1G_6thread17LinearCombinationISJ_Li1EffLNS1L_9ScaleType4KindE0ELNS_15FloatRoundStyleE2ESJ_EENS1_15EpilogueDefaultEEEEEvvEEEEvNT_6ParamsE)
	.align		4
        /*000c*/ 	.word	index@(__assertfail)
	.align		4
        /*0010*/ 	.word	0x00000000
	.align		4
        /*0014*/ 	.word	0xfffffffe
	.align		4
        /*0018*/ 	.word	0x00000000
	.align		4
        /*001c*/ 	.word	0xfffffffd
	.align		4
        /*0020*/ 	.word	0x00000000
	.align		4
        /*0024*/ 	.word	0xfffffffc


//--------------------- .nv.constant4             --------------------------
	.section	.nv.constant4,"a",@progbits
	.align	8
	.align		8
.nv.constant4:
        /*0000*/ 	.dword	__assertfail
	.align		8
        /*0008*/ 	.dword	__unnamed_1
	.align		8
        /*0010*/ 	.dword	_ZN39_INTERNAL_abed6881_4_k_cu_1bac621d_62314cuda3std3__45__cpo5beginE
	.align		8
        /*0018*/ 	.dword	_ZN39_INTERNAL_abed6881_4_k_cu_1bac621d_62314cuda3std3__45__cpo3endE
	.align		8
        /*0020*/ 	.dword	_ZN39_INTERNAL_abed6881_4_k_cu_1bac621d_62314cuda3std3__45__cpo6cbeginE
	.align		8
        /*0028*/ 	.dword	_ZN39_INTERNAL_abed6881_4_k_cu_1bac621d_62314cuda3std3__45__cpo4cendE
	.align		8
        /*0030*/ 	.dword	_ZN39_INTERNAL_abed6881_4_k_cu_1bac621d_62314cuda3std3__441_GLOBAL__N__abed6881_4_k_cu_1bac621d_62316ignoreE
	.align		8
        /*0038*/ 	.dword	_ZN39_INTERNAL_abed6881_4_k_cu_1bac621d_62314cuda3std3__419piecewise_constructE
	.align		8
        /*0040*/ 	.dword	_ZN39_INTERNAL_abed6881_4_k_cu_1bac621d_62314cuda3std3__48in_placeE
	.align		8
        /*0048*/ 	.dword	_ZN39_INTERNAL_abed6881_4_k_cu_1bac621d_62314cuda3std6ranges3__45__cpo4swapE
	.align		8
        /*0050*/ 	.dword	_ZN39_INTERNAL_abed6881_4_k_cu_1bac621d_62314cuda3std6ranges3__45__cpo9iter_moveE
	.align		8
        /*0058*/ 	.dword	_ZN39_INTERNAL_abed6881_4_k_cu_1bac621d_62314cute7productE
	.align		8
        /*0060*/ 	.dword	_ZN39_INTERNAL_abed6881_4_k_cu_1bac621d_62314cute1_E
	.align		8
        /*0068*/ 	.dword	$str$22
	.align		8
        /*0070*/ 	.dword	$str$23


//--------------------- .text._ZN7cutlass13device_kernelINS_4gemm6kernel13GemmUniversalIN4cute5tupleIJiiiiEEENS1_10collective13CollectiveMmaINS1_34MainloopSm90TmaGmmaWarpSpecializedILi5ENS5_IJNS4_1CILi1EEENSA_ILi2EEESB_EEENS1_32KernelTmaWarpSpecializedPingpongEEENS5_IJNSA_ILi64EEESG_NSA_ILi128EEEEEENS_10tfloat32_tENS5_IJlSB_lEEESJ_SK_NS4_8TiledMMAINS4_8MMA_AtomIJNS4_4SM904GMMA29MMA_64x64x8_F32TF32TF32_SS_TNILNSO_7ScaleInE1ELSQ_1EEEEEENS4_6LayoutINS5_IJSB_SB_SB_EEENS5_IJNSA_ILi0EEESV_SV_EEEEENS5_IJNS4_10UnderscoreESY_SY_EEEEENS4_23SM90_TMA_LOAD_MULTICASTENS4_14ComposedLayoutINS4_7SwizzleILi3ELi4ELi3EEENS4_18smem_ptr_flag_bitsILi32EEENST_INS5_IJNSA_ILi8EEENSA_ILi32EEEEEENS5_IJS18_SB_EEEEEEEvNS4_8identityENS4_13SM90_TMA_LOADES1C_vS1D_EENS_8epilogue10collective6detail29Sm90TmaWarpSpecializedAdapterINS1H_15DefaultEpilogueISJ_SK_SK_NS1G_6thread17LinearCombinationISJ_Li1EffLNS1L_9ScaleType4KindE0ELNS_15FloatRoundStyleE2ESJ_EENS1_15EpilogueDefaultEEEEEvvEEEEvNT_6ParamsE --------------------------
	.section	.text._ZN7cutlass13device_kernelINS_4gemm6kernel13GemmUniversalIN4cute5tupleIJiiiiEEENS1_10collective13CollectiveMmaINS1_34MainloopSm90TmaGmmaWarpSpecializedILi5ENS5_IJNS4_1CILi1EEENSA_ILi2EEESB_EEENS1_32KernelTmaWarpSpecializedPingpongEEENS5_IJNSA_ILi64EEESG_NSA_ILi128EEEEEENS_10tfloat32_tENS5_IJlSB_lEEESJ_SK_NS4_8TiledMMAINS4_8MMA_AtomIJNS4_4SM904GMMA29MMA_64x64x8_F32TF32TF32_SS_TNILNSO_7ScaleInE1ELSQ_1EEEEEENS4_6LayoutINS5_IJSB_SB_SB_EEENS5_IJNSA_ILi0EEESV_SV_EEEEENS5_IJNS4_10UnderscoreESY_SY_EEEEENS4_23SM90_TMA_LOAD_MULTICASTENS4_14ComposedLayoutINS4_7SwizzleILi3ELi4ELi3EEENS4_18smem_ptr_flag_bitsILi32EEENST_INS5_IJNSA_ILi8EEENSA_ILi32EEEEEENS5_IJS18_SB_EEEEEEEvNS4_8identityENS4_13SM90_TMA_LOADES1C_vS1D_EENS_8epilogue10collective6detail29Sm90TmaWarpSpecializedAdapterINS1H_15DefaultEpilogueISJ_SK_SK_NS1G_6thread17LinearCombinationISJ_Li1EffLNS1L_9ScaleType4KindE0ELNS_15FloatRoundStyleE2ESJ_EENS1_15EpilogueDefaultEEEEEvvEEEEvNT_6ParamsE,"ax",@progbits
	.align	128
.text._ZN7cutlass13device_kernelINS_4gemm6kernel13GemmUniversalIN4cute5tupleIJiiiiEEENS1_10collective13CollectiveMmaINS1_34MainloopSm90TmaGmmaWarpSpecializedILi5ENS5_IJNS4_1CILi1EEENSA_ILi2EEESB_EEENS1_32KernelTmaWarpSpecializedPingpongEEENS5_IJNSA_ILi64EEESG_NSA_ILi128EEEEEENS_10tfloat32_tENS5_IJlSB_lEEESJ_SK_NS4_8TiledMMAINS4_8MMA_AtomIJNS4_4SM904GMMA29MMA_64x64x8_F32TF32TF32_SS_TNILNSO_7ScaleInE1ELSQ_1EEEEEENS4_6LayoutINS5_IJSB_SB_SB_EEENS5_IJNSA_ILi0EEESV_SV_EEEEENS5_IJNS4_10UnderscoreESY_SY_EEEEENS4_23SM90_TMA_LOAD_MULTICASTENS4_14ComposedLayoutINS4_7SwizzleILi3ELi4ELi3EEENS4_18smem_ptr_flag_bitsILi32EEENST_INS5_IJNSA_ILi8EEENSA_ILi32EEEEEENS5_IJS18_SB_EEEEEEEvNS4_8identityENS4_13SM90_TMA_LOADES1C_vS1D_EENS_8epilogue10collective6detail29Sm90TmaWarpSpecializedAdapterINS1H_15DefaultEpilogueISJ_SK_SK_NS1G_6thread17LinearCombinationISJ_Li1EffLNS1L_9ScaleType4KindE0ELNS_15FloatRoundStyleE2ESJ_EENS1_15EpilogueDefaultEEEEEvvEEEEvNT_6ParamsE:
        .type           _ZN7cutlass13device_kernelINS_4gemm6kernel13GemmUniversalIN4cute5tupleIJiiiiEEENS1_10collective13CollectiveMmaINS1_34MainloopSm90TmaGmmaWarpSpecializedILi5ENS5_IJNS4_1CILi1EEENSA_ILi2EEESB_EEENS1_32KernelTmaWarpSpecializedPingpongEEENS5_IJNSA_ILi64EEESG_NSA_ILi128EEEEEENS_10tfloat32_tENS5_IJlSB_lEEESJ_SK_NS4_8TiledMMAINS4_8MMA_AtomIJNS4_4SM904GMMA29MMA_64x64x8_F32TF32TF32_SS_TNILNSO_7ScaleInE1ELSQ_1EEEEEENS4_6LayoutINS5_IJSB_SB_SB_EEENS5_IJNSA_ILi0EEESV_SV_EEEEENS5_IJNS4_10UnderscoreESY_SY_EEEEENS4_23SM90_TMA_LOAD_MULTICASTENS4_14ComposedLayoutINS4_7SwizzleILi3ELi4ELi3EEENS4_18smem_ptr_flag_bitsILi32EEENST_INS5_IJNSA_ILi8EEENSA_ILi32EEEEEENS5_IJS18_SB_EEEEEEEvNS4_8identityENS4_13SM90_TMA_LOADES1C_vS1D_EENS_8epilogue10collective6detail29Sm90TmaWarpSpecializedAdapterINS1H_15DefaultEpilogueISJ_SK_SK_NS1G_6thread17LinearCombinationISJ_Li1EffLNS1L_9ScaleType4KindE0ELNS_15FloatRoundStyleE2ESJ_EENS1_15EpilogueDefaultEEEEEvvEEEEvNT_6ParamsE,@function
        .size           _ZN7cutlass13device_kernelINS_4gemm6kernel13GemmUniversalIN4cute5tupleIJiiiiEEENS1_10collective13CollectiveMmaINS1_34MainloopSm90TmaGmmaWarpSpecializedILi5ENS5_IJNS4_1CILi1EEENSA_ILi2EEESB_EEENS1_32KernelTmaWarpSpecializedPingpongEEENS5_IJNSA_ILi64EEESG_NSA_ILi128EEEEEENS_10tfloat32_tENS5_IJlSB_lEEESJ_SK_NS4_8TiledMMAINS4_8MMA_AtomIJNS4_4SM904GMMA29MMA_64x64x8_F32TF32TF32_SS_TNILNSO_7ScaleInE1ELSQ_1EEEEEENS4_6LayoutINS5_IJSB_SB_SB_EEENS5_IJNSA_ILi0EEESV_SV_EEEEENS5_IJNS4_10UnderscoreESY_SY_EEEEENS4_23SM90_TMA_LOAD_MULTICASTENS4_14ComposedLayoutINS4_7SwizzleILi3ELi4ELi3EEENS4_18smem_ptr_flag_bitsILi32EEENST_INS5_IJNSA_ILi8EEENSA_ILi32EEEEEENS5_IJS18_SB_EEEEEEEvNS4_8identityENS4_13SM90_TMA_LOADES1C_vS1D_EENS_8epilogue10collective6detail29Sm90TmaWarpSpecializedAdapterINS1H_15DefaultEpilogueISJ_SK_SK_NS1G_6thread17LinearCombinationISJ_Li1EffLNS1L_9ScaleType4KindE0ELNS_15FloatRoundStyleE2ESJ_EENS1_15EpilogueDefaultEEEEEvvEEEEvNT_6ParamsE,(.L_x_139 - _ZN7cutlass13device_kernelINS_4gemm6kernel13GemmUniversalIN4cute5tupleIJiiiiEEENS1_10collective13CollectiveMmaINS1_34MainloopSm90TmaGmmaWarpSpecializedILi5ENS5_IJNS4_1CILi1EEENSA_ILi2EEESB_EEENS1_32KernelTmaWarpSpecializedPingpongEEENS5_IJNSA_ILi64EEESG_NSA_ILi128EEEEEENS_10tfloat32_tENS5_IJlSB_lEEESJ_SK_NS4_8TiledMMAINS4_8MMA_AtomIJNS4_4SM904GMMA29MMA_64x64x8_F32TF32TF32_SS_TNILNSO_7ScaleInE1ELSQ_1EEEEEENS4_6LayoutINS5_IJSB_SB_SB_EEENS5_IJNSA_ILi0EEESV_SV_EEEEENS5_IJNS4_10UnderscoreESY_SY_EEEEENS4_23SM90_TMA_LOAD_MULTICASTENS4_14ComposedLayoutINS4_7SwizzleILi3ELi4ELi3EEENS4_18smem_ptr_flag_bitsILi32EEENST_INS5_IJNSA_ILi8EEENSA_ILi32EEEEEENS5_IJS18_SB_EEEEEEEvNS4_8identityENS4_13SM90_TMA_LOADES1C_vS1D_EENS_8epilogue10collective6detail29Sm90TmaWarpSpecializedAdapterINS1H_15DefaultEpilogueISJ_SK_SK_NS1G_6thread17LinearCombinationISJ_Li1EffLNS1L_9ScaleType4KindE0ELNS_15FloatRoundStyleE2ESJ_EENS1_15EpilogueDefaultEEEEEvvEEEEvNT_6ParamsE)
        .other          _ZN7cutlass13device_kernelINS_4gemm6kernel13GemmUniversalIN4cute5tupleIJiiiiEEENS1_10collective13CollectiveMmaINS1_34MainloopSm90TmaGmmaWarpSpecializedILi5ENS5_IJNS4_1CILi1EEENSA_ILi2EEESB_EEENS1_32KernelTmaWarpSpecializedPingpongEEENS5_IJNSA_ILi64EEESG_NSA_ILi128EEEEEENS_10tfloat32_tENS5_IJlSB_lEEESJ_SK_NS4_8TiledMMAINS4_8MMA_AtomIJNS4_4SM904GMMA29MMA_64x64x8_F32TF32TF32_SS_TNILNSO_7ScaleInE1ELSQ_1EEEEEENS4_6LayoutINS5_IJSB_SB_SB_EEENS5_IJNSA_ILi0EEESV_SV_EEEEENS5_IJNS4_10UnderscoreESY_SY_EEEEENS4_23SM90_TMA_LOAD_MULTICASTENS4_14ComposedLayoutINS4_7SwizzleILi3ELi4ELi3EEENS4_18smem_ptr_flag_bitsILi32EEENST_INS5_IJNSA_ILi8EEENSA_ILi32EEEEEENS5_IJS18_SB_EEEEEEEvNS4_8identityENS4_13SM90_TMA_LOADES1C_vS1D_EENS_8epilogue10collective6detail29Sm90TmaWarpSpecializedAdapterINS1H_15DefaultEpilogueISJ_SK_SK_NS1G_6thread17LinearCombinationISJ_Li1EffLNS1L_9ScaleType4KindE0ELNS_15FloatRoundStyleE2ESJ_EENS1_15EpilogueDefaultEEEEEvvEEEEvNT_6ParamsE,@"STO_CUDA_ENTRY STV_DEFAULT"
_ZN7cutlass13device_kernelINS_4gemm6kernel13GemmUniversalIN4cute5tupleIJiiiiEEENS1_10collective13CollectiveMmaINS1_34MainloopSm90TmaGmmaWarpSpecializedILi5ENS5_IJNS4_1CILi1EEENSA_ILi2EEESB_EEENS1_32KernelTmaWarpSpecializedPingpongEEENS5_IJNSA_ILi64EEESG_NSA_ILi128EEEEEENS_10tfloat32_tENS5_IJlSB_lEEESJ_SK_NS4_8TiledMMAINS4_8MMA_AtomIJNS4_4SM904GMMA29MMA_64x64x8_F32TF32TF32_SS_TNILNSO_7ScaleInE1ELSQ_1EEEEEENS4_6LayoutINS5_IJSB_SB_SB_EEENS5_IJNSA_ILi0EEESV_SV_EEEEENS5_IJNS4_10UnderscoreESY_SY_EEEEENS4_23SM90_TMA_LOAD_MULTICASTENS4_14ComposedLayoutINS4_7SwizzleILi3ELi4ELi3EEENS4_18smem_ptr_flag_bitsILi32EEENST_INS5_IJNSA_ILi8EEENSA_ILi32EEEEEENS5_IJS18_SB_EEEEEEEvNS4_8identityENS4_13SM90_TMA_LOADES1C_vS1D_EENS_8epilogue10collective6detail29Sm90TmaWarpSpecializedAdapterINS1H_15DefaultEpilogueISJ_SK_SK_NS1G_6thread17LinearCombinationISJ_Li1EffLNS1L_9ScaleType4KindE0ELNS_15FloatRoundStyleE2ESJ_EENS1_15EpilogueDefaultEEEEEvvEEEEvNT_6ParamsE:
[----:B------:R-:W0:Y:S02]  /*0000*/  LDC R1, c[0x0][0x28] ;  /* 0x00000a00ff017b82 */ /* 0x000e240000000800 */
[----:B0-----:R-:W-:Y:S01]  /*0010*/  VIADD R1, R1, 0xfffffff8 ;  /* 0xfffffff801017836 */ /* 0x001fe20000000000 */
[----:B------:R-:W0:Y:S01]  /*0020*/  S2R R4, SR_TID.X ;  /* 0x0000000000047919 */ /* 0x000e220000002100 */
[----:B------:R-:W-:Y:S01]  /*0030*/  ELECT P0, URZ, PT ;  /* 0x00000000003f782f */ /* 0x000fe20003800000 */
[----:B------:R-:W-:Y:S01]  /*0040*/  BSSY B0, `(.L_x_0) ;  /* 0x000000f000007945 */ /* 0x000fe20003800000 */
[--C-:B0-----:R-:W-:Y:S02]  /*0050*/  SHF.R.U32.HI R0, RZ, 0x5, R4.reuse ;  /* 0x00000005ff007819 */ /* 0x101fe40000011604 */
[----:B------:R-:W-:-:S03]  /*0060*/  SHF.R.U32.HI R7, RZ, 0x7, R4 ;  /* 0x00000007ff077819 */ /* 0x000fc60000011604 */
[----:B------:R-:W0:Y:S04]  /*0070*/  SHFL.IDX PT, R2, R0, RZ, 0x1f ;  /* 0x00001fff00027589 */ /* 0x000e2800000e0000 */
[----:B------:R1:W2:Y:S01]  /*0080*/  SHFL.IDX PT, R8, R7, RZ, 0x1f ;  /* 0x00001fff07087589 */ /* 0x0002a200000e0000 */
[----:B0-----:R-:W-:-:S13]  /*0090*/  ISETP.NE.OR P0, PT, R2, RZ, !P0 ;  /* 0x000000ff0200720c */ /* 0x001fda0004705670 */
[----:B-12---:R-:W-:Y:S05]  /*00a0*/  @P0 BRA `(.L_x_1) ;  /* 0x0000000000200947 */ /* 0x006fea0003800000 */
[----:B------:R-:W-:Y:S02]  /*00b0*/  ULDC.64 UR4, c[0x0][0x198] ;  /* 0x0000660000047ab9 */ /* 0x000fe40000000a00 */
[----:B------:R-:W-:Y:S02]  /*00c0*/  UIADD3 UR6, UP0, UR4, 0xf0, URZ ;  /* 0x000000f004067890 */ /* 0x000fe4000ff1e03f */
[----:B------:R-:W-:Y:S02]  /*00d0*/  UIADD3 UR4, UP1, UR4, 0x1f0, URZ ;  /* 0x000001f004047890 */ /* 0x000fe4000ff3e03f */
[----:B------:R-:W-:Y:S02]  /*00e0*/  UIADD3.X UR7, URZ, UR5, URZ, UP0, !UPT ;  /* 0x000000053f077290 */ /* 0x000fe400087fe43f */
[----:B------:R-:W-:-:S07]  /*00f0*/  UIADD3.X UR5, URZ, UR5, URZ, UP1, !UPT ;  /* 0x000000053f057290 */ /* 0x000fce0008ffe43f */
[----:B------:R0:W-:Y:S02]  /*0100*/  UTMACCTL.PF [UR6] ;  /* 0x00000000060079b9 */ /* 0x0001e40008040000 */
[----:B------:R0:W-:Y:S02]  /*0110*/  UTMACCTL.PF [UR4] ;  /* 0x00000000040079b9 */ /* 0x0001e40008040000 */
[----:B0-----:R-:W-:Y:S01]  /*0120*/  NOP ;  /* 0x0000000000007918 */ /* 0x001fe20000000000 */
.L_x_1:
[----:B------:R-:W-:Y:S05]  /*0130*/  BSYNC B0 ;  /* 0x0000000000007941 */ /* 0x000fea0003800000 */
.L_x_0:
[----:B------:R-:W0:Y:S01]  /*0140*/  SHFL.IDX PT, R9, R0, RZ, 0x1f ;  /* 0x00001fff00097589 */ /* 0x000e2200000e0000 */
[----:B------:R-:W-:Y:S02]  /*0150*/  SHF.R.S32.HI R3, RZ, 0x1f, R4 ;  /* 0x0000001fff037819 */ /* 0x000fe40000011404 */
[----:B0-----:R-:W-:-:S13]  /*0160*/  ISETP.NE.AND P0, PT, R9, RZ, PT ;  /* 0x000000ff0900720c */ /* 0x001fda0003f05270 */
[----:B------:R-:W-:Y:S05]  /*0170*/  @P0 BRA `(.L_x_2) ;  /* 0x0000000000600947 */ /* 0x000fea0003800000 */
[----:B------:R-:W0:Y:S01]  /*0180*/  S2UR UR8, SR_CgaCtaId ;  /* 0x00000000000879c3 */ /* 0x000e220000008800 */
[----:B------:R-:W-:Y:S01]  /*0190*/  UMOV UR4, 0x400 ;  /* 0x0000040000047882 */ /* 0x000fe20000000000 */
[----:B------:R-:W-:Y:S01]  /*01a0*/  UMOV UR5, 0x1 ;  /* 0x0000000100057882 */ /* 0x000fe20000000000 */
[----:B------:R-:W-:Y:S01]  /*01b0*/  UMOV UR6, 0x2 ;  /* 0x0000000200067882 */ /* 0x000fe20000000000 */
[----:B------:R-:W-:Y:S01]  /*01c0*/  ELECT P0, URZ, PT ;  /* 0x00000000003f782f */ /* 0x000fe20003800000 */
[----:B------:R-:W-:-:S04]  /*01d0*/  UIADD3 UR6, -UR6, 0x100000, URZ ;  /* 0x0010000006067890 */ /* 0x000fc8000fffe13f */
[----:B------:R-:W-:Y:S02]  /*01e0*/  USHF.L.U32 UR7, UR6, 0xb, URZ ;  /* 0x0000000b06077899 */ /* 0x000fe4000800063f */
[----:B------:R-:W-:Y:S02]  /*01f0*/  USHF.L.U32 UR6, UR6, 0x1, URZ ;  /* 0x0000000106067899 */ /* 0x000fe4000800063f */
[----:B0-----:R-:W-:Y:S02]  /*0200*/  ULEA UR8, UR8, UR4, 0x18 ;  /* 0x0000000408087291 */ /* 0x001fe4000f8ec03f */
[----:B------:R-:W-:-:S04]  /*0210*/  UIADD3 UR4, -UR5, 0x100000, URZ ;  /* 0x0010000005047890 */ /* 0x000fc8000fffe13f */
[----:B------:R-:W-:Y:S02]  /*0220*/  USHF.L.U32 UR5, UR4, 0xb, URZ ;  /* 0x0000000b04057899 */ /* 0x000fe4000800063f */
[----:B------:R-:W-:Y:S01]  /*0230*/  USHF.L.U32 UR4, UR4, 0x1, URZ ;  /* 0x0000000104047899 */ /* 0x000fe2000800063f */
[----:B------:R-:W0:Y:S11]  /*0240*/  FENCE.VIEW.ASYNC.S ;  /* 0x00000000000073c6 */ /* 0x000e360000000000 */
[----:B0-----:R0:W1:Y:S01]  /*0250*/  SYNCS.EXCH.64 URZ, [UR8], UR4 ;  /* 0x00000004083f75b2 */ /* 0x0010620008000100 */
[----:B------:R0:W2:Y:S01]  /*0260*/  SYNCS.EXCH.64 URZ, [UR8+0x28], UR6 ;  /* 0x00002806083f75b2 */ /* 0x0000a20008000100 */
[----:B------:R0:W3:Y:S01]  /*0270*/  SYNCS.EXCH.64 URZ, [UR8+0x8], UR4 ;  /* 0x00000804083f75b2 */ /* 0x0000e20008000100 */
[----:B------:R0:W4:Y:S01]  /*0280*/  SYNCS.EXCH.64 URZ, [UR8+0x30], UR6 ;  /* 0x00003006083f75b2 */ /* 0x0001220008000100 */
[----:B------:R0:W0:Y:S01]  /*0290*/  SYNCS.EXCH.64 URZ, [UR8+0x10], UR4 ;  /* 0x00001004083f75b2 */ /* 0x0000220008000100 */
[----:B------:R0:W0:Y:S01]  /*02a0*/  SYNCS.EXCH.64 URZ, [UR8+0x38], UR6 ;  /* 0x00003806083f75b2 */ /* 0x0000220008000100 */
[----:B------:R0:W0:Y:S01]  /*02b0*/  SYNCS.EXCH.64 URZ, [UR8+0x18], UR4 ;  /* 0x00001804083f75b2 */ /* 0x0000220008000100 */
[----:B------:R0:W0:Y:S01]  /*02c0*/  SYNCS.EXCH.64 URZ, [UR8+0x40], UR6 ;  /* 0x00004006083f75b2 */ /* 0x0000220008000100 */
[----:B------:R0:W0:Y:S01]  /*02d0*/  SYNCS.EXCH.64 URZ, [UR8+0x20], UR4 ;  /* 0x00002004083f75b2 */ /* 0x0000220008000100 */
[----:B------:R0:W0:Y:S01]  /*02e0*/  SYNCS.EXCH.64 URZ, [UR8+0x48], UR6 ;  /* 0x00004806083f75b2 */ /* 0x0000220008000100 */
[----:B------:R-:W-:Y:S01]  /*02f0*/  NOP ;  /* 0x0000000000007918 */ /* 0x000fe20000000000 */
.L_x_2:
[----:B------:R-:W5:Y:S01]  /*0300*/  SHFL.IDX PT, R12, R0, RZ, 0x1f ;  /* 0x00001fff000c7589 */ /* 0x000f6200000e0000 */
[----:B------:R-:W-:Y:S01]  /*0310*/  LEA.HI R3, R3, R4, RZ, 0x7 ;  /* 0x0000000403037211 */ /* 0x000fe200078f38ff */
[----:B------:R-:W1:Y:S01]  /*0320*/  S2UR UR12, SR_CTAID.X ;  /* 0x00000000000c79c3 */ /* 0x000e620000002500 */
[----:B------:R-:W-:Y:S01]  /*0330*/  ELECT P0, URZ, PT ;  /* 0x00000000003f782f */ /* 0x000fe20003800000 */
[----:B------:R2:W3:Y:S01]  /*0340*/  SHFL.IDX PT, R11, R0, RZ, 0x1f ;  /* 0x00001fff000b7589 */ /* 0x0004e200000e0000 */
[----:B------:R-:W-:Y:S02]  /*0350*/  LOP3.LUT R3, R3, 0xffffff80, RZ, 0xc0, !PT ;  /* 0xffffff8003037812 */ /* 0x000fe400078ec0ff */
[----:B------:R-:W-:Y:S01]  /*0360*/  ELECT P1, URZ, PT ;  /* 0x00000000003f782f */ /* 0x000fe20003820000 */
[----:B------:R-:W-:Y:S01]  /*0370*/  NOP ;  /* 0x0000000000007918 */ /* 0x000fe20000000000 */
[----:B------:R-:W4:Y:S01]  /*0380*/  S2R R6, SR_CTAID.Y ;  /* 0x0000000000067919 */ /* 0x000f220000002600 */
[----:B0-----:R-:W-:Y:S01]  /*0390*/  ULDC UR4, c[0x0][0x150] ;  /* 0x0000540000047ab9 */ /* 0x001fe20000000800 */
[----:B------:R-:W-:Y:S01]  /*03a0*/  IMAD.IADD R5, R4, 0x1, -R3 ;  /* 0x0000000104057824 */ /* 0x000fe200078e0a03 */
[----:B------:R-:W0:Y:S01]  /*03b0*/  LDC R25, c[0x0][0x148] ;  /* 0x00005200ff197b82 */ /* 0x000e220000000800 */
[----:B--2---:R-:W-:Y:S01]  /*03c0*/  SHF.R.S32.HI R0, RZ, 0x1f, R9 ;  /* 0x0000001fff007819 */ /* 0x004fe20000011409 */
[----:B------:R-:W2:Y:S01]  /*03d0*/  SHFL.IDX PT, R15, R7, RZ, 0x1f ;  /* 0x00001fff070f7589 */ /* 0x000ea200000e0000 */
[----:B------:R-:W-:Y:S01]  /*03e0*/  UMOV UR11, 0x80 ;  /* 0x00000080000b7882 */ /* 0x000fe20000000000 */
[----:B------:R-:W-:Y:S01]  /*03f0*/  SHF.R.S32.HI R20, RZ, 0x1f, R5 ;  /* 0x0000001fff147819 */ /* 0x000fe20000011405 */
[----:B------:R-:W-:Y:S01]  /*0400*/  NOP ;  /* 0x0000000000007918 */ /* 0x000fe20000000000 */
[----:B------:R-:W-:Y:S01]  /*0410*/  LEA.HI R0, R0, R9, RZ, 0x2 ;  /* 0x0000000900007211 */ /* 0x000fe200078f10ff */
[----:B------:R-:W-:Y:S01]  /*0420*/  VIADD R35, R8, 0xffffffff ;  /* 0xffffffff08237836 */ /* 0x000fe20000000000 */
[----:B------:R-:W-:Y:S01]  /*0430*/  LEA.HI R3, R20, R5, RZ, 0x3 ;  /* 0x0000000514037211 */ /* 0x000fe200078f18ff */
[----:B------:R-:W2:Y:S01]  /*0440*/  LDC R13, c[0x0][0x140] ;  /* 0x00005000ff0d7b82 */ /* 0x000ea20000000800 */
[----:B------:R-:W-:-:S02]  /*0450*/  LOP3.LUT R0, R0, 0x3ffffffc, RZ, 0xc0, !PT ;  /* 0x3ffffffc00007812 */ /* 0x000fc400078ec0ff */
[--C-:B------:R-:W-:Y:S02]  /*0460*/  SHF.R.S32.HI R10, RZ, 0x3, R3.reuse ;  /* 0x00000003ff0a7819 */ /* 0x100fe40000011403 */
[----:B------:R-:W-:Y:S01]  /*0470*/  SHF.R.S32.HI R3, RZ, 0x1f, R3 ;  /* 0x0000001fff037819 */ /* 0x000fe20000011403 */
[----:B------:R-:W-:Y:S01]  /*0480*/  IMAD.IADD R0, R9, 0x1, -R0 ;  /* 0x0000000109007824 */ /* 0x000fe200078e0a00 */
[----:B-----5:R-:W-:Y:S02]  /*0490*/  ISETP.NE.OR P0, PT, R12, RZ, !P0 ;  /* 0x000000ff0c00720c */ /* 0x020fe40004705670 */
[----:B------:R-:W-:Y:S01]  /*04a0*/  LEA.HI R3, R3, R10, RZ, 0x2 ;  /* 0x0000000a03037211 */ /* 0x000fe200078f10ff */
[----:B------:R-:W5:Y:S01]  /*04b0*/  LDC R12, c[0x0][0x144] ;  /* 0x00005100ff0c7b82 */ /* 0x000f620000000800 */
[----:B---3--:R-:W-:Y:S02]  /*04c0*/  ISETP.NE.OR P1, PT, R11, RZ, !P1 ;  /* 0x000000ff0b00720c */ /* 0x008fe40004f25670 */
[----:B------:R-:W-:-:S02]  /*04d0*/  LOP3.LUT R11, R3, 0xfffffffc, RZ, 0xc0, !PT ;  /* 0xfffffffc030b7812 */ /* 0x000fc400078ec0ff */
[----:B------:R-:W-:Y:S02]  /*04e0*/  SHF.R.S32.HI R3, RZ, 0x1f, R2 ;  /* 0x0000001fff037819 */ /* 0x000fe40000011402 */
[----:B------:R-:W-:Y:S01]  /*04f0*/  ISETP.GE.U32.AND P5, PT, R35, 0x2, PT ;  /* 0x000000022300780c */ /* 0x000fe20003fa6070 */
[----:B------:R-:W-:Y:S01]  /*0500*/  IMAD.IADD R11, R10, 0x1, -R11 ;  /* 0x000000010a0b7824 */ /* 0x000fe200078e0a0b */
[----:B-1----:R-:W-:Y:S01]  /*0510*/  I2FP.F32.U32 R10, UR12 ;  /* 0x0000000c000a7c45 */ /* 0x002fe20008201000 */
[----:B------:R-:W-:Y:S01]  /*0520*/  VOTEU.ALL UP0, P0 ;  /* 0x00000000003f7886 */ /* 0x000fe20000000000 */
[----:B----4-:R-:W-:Y:S01]  /*0530*/  I2FP.F32.U32 R9, R6 ;  /* 0x0000000600097245 */ /* 0x010fe20000201000 */
[----:B------:R-:W-:Y:S01]  /*0540*/  IMAD R0, R0, 0x4, R11 ;  /* 0x0000000400007824 */ /* 0x000fe200078e020b */
[----:B------:R-:W-:Y:S01]  /*0550*/  LEA.HI R3, R3, R2, RZ, 0x2 ;  /* 0x0000000203037211 */ /* 0x000fe200078f10ff */
[----:B------:R-:W-:Y:S01]  /*0560*/  VOTEU.ALL UP1, P1 ;  /* 0x00000000003f7886 */ /* 0x000fe20000820000 */
[----:B------:R-:W-:Y:S01]  /*0570*/  FMUL R10, R10, UR4 ;  /* 0x000000040a0a7c20 */ /* 0x000fe20008400000 */
[----:B------:R-:W1:Y:S01]  /*0580*/  @!UP0 S2UR UR7, SR_CgaCtaId ;  /* 0x00000000000789c3 */ /* 0x000e620000008800 */
[----:B------:R-:W-:Y:S01]  /*0590*/  ULDC UR4, c[0x0][0x154] ;  /* 0x0000550000047ab9 */ /* 0x000fe20000000800 */
[----:B------:R-:W-:Y:S01]  /*05a0*/  LOP3.LUT R3, R3, 0xfffffffc, RZ, 0xc0, !PT ;  /* 0xfffffffc03037812 */ /* 0x000fe200078ec0ff */
[----:B------:R-:W-:Y:S01]  /*05b0*/  FMUL R9, R9, UR4 ;  /* 0x0000000409097c20 */ /* 0x000fe20008400000 */
[----:B------:R-:W-:Y:S01]  /*05c0*/  UMOV UR4, 0x20 ;  /* 0x0000002000047882 */ /* 0x000fe20000000000 */
[----:B------:R-:W3:Y:S01]  /*05d0*/  F2I.U32.TRUNC.NTZ R10, R10 ;  /* 0x0000000a000a7305 */ /* 0x000ee2000020f000 */
[----:B------:R-:W-:Y:S01]  /*05e0*/  @!UP0 UMOV UR6, 0x400 ;  /* 0x0000040000068882 */ /* 0x000fe20000000000 */
[----:B------:R-:W-:Y:S01]  /*05f0*/  IMAD.IADD R14, R2, 0x1, -R3 ;  /* 0x00000001020e7824 */ /* 0x000fe200078e0a03 */
[----:B------:R-:W4:Y:S01]  /*0600*/  @!UP1 S2UR UR10, SR_CgaCtaId ;  /* 0x00000000000a99c3 */ /* 0x000f220000008800 */
[----:B------:R-:W-:Y:S01]  /*0610*/  IMAD.SHL.U32 R3, R0, 0x4, RZ ;  /* 0x0000000400037824 */ /* 0x000fe200078e00ff */
[----:B------:R-:W-:-:S04]  /*0620*/  @!UP0 UIADD3 UR4, -UR4, 0x100000, URZ ;  /* 0x0010000004048890 */ /* 0x000fc8000fffe13f */
[----:B------:R-:W-:Y:S02]  /*0630*/  @!UP0 USHF.L.U32 UR5, UR4, 0xb, URZ ;  /* 0x0000000b04058899 */ /* 0x000fe4000800063f */
[----:B------:R-:W-:Y:S01]  /*0640*/  @!UP0 USHF.L.U32 UR4, UR4, 0x1, URZ ;  /* 0x0000000104048899 */ /* 0x000fe2000800063f */
[----:B--2---:R-:W-:Y:S01]  /*0650*/  ISETP.EQ.U32.AND P3, PT, R13, 0x1, PT ;  /* 0x000000010d00780c */ /* 0x004fe20003f62070 */
[----:B------:R-:W-:Y:S01]  /*0660*/  @!UP1 UMOV UR9, 0x400 ;  /* 0x0000040000099882 */ /* 0x000fe20000000000 */
[----:B------:R-:W2:Y:S01]  /*0670*/  F2I.U32.TRUNC.NTZ R9, R9 ;  /* 0x0000000900097305 */ /* 0x000ea2000020f000 */
[----:B------:R-:W-:Y:S01]  /*0680*/  LOP3.LUT R56, R0, 0xc, R3, 0x78, !PT ;  /* 0x0000000c00387812 */ /* 0x000fe200078e7803 */
[----:B------:R-:W-:Y:S01]  /*0690*/  VOTEU.ALL UP2, P1 ;  /* 0x00000000003f7886 */ /* 0x000fe20000840000 */
[----:B------:R-:W-:Y:S01]  /*06a0*/  VOTEU.ALL UP3, P1 ;  /* 0x00000000003f7886 */ /* 0x000fe20000860000 */
[----:B------:R-:W-:Y:S01]  /*06b0*/  VOTEU.ALL UP4, P1 ;  /* 0x00000000003f7886 */ /* 0x000fe20000880000 */
[----:B------:R-:W-:Y:S01]  /*06c0*/  VOTEU.ALL UP5, P1 ;  /* 0x00000000003f7886 */ /* 0x000fe200008a0000 */
[----:B------:R-:W-:Y:S01]  /*06d0*/  ISETP.NE.AND P1, PT, R14, 0x3, PT ;  /* 0x000000030e00780c */ /* 0x000fe20003f25270 */
[----:B---3--:R-:W-:Y:S01]  /*06e0*/  IMAD.MOV R21, RZ, RZ, -R10 ;  /* 0x000000ffff157224 */ /* 0x008fe200078e0a0a */
[----:B------:R-:W-:-:S02]  /*06f0*/  R2UR UR43, R15 ;  /* 0x000000000f2b72ca */ /* 0x000fc400000e0000 */
[----:B------:R-:W-:Y:S01]  /*0700*/  ISETP.EQ.OR P1, PT, R14, RZ, !P1 ;  /* 0x000000ff0e00720c */ /* 0x000fe20004f22670 */
[----:B-1----:R-:W-:Y:S01]  /*0710*/  @!UP0 ULEA UR8, UR7, UR6, 0x18 ;  /* 0x0000000607088291 */ /* 0x002fe2000f8ec03f */
[----:B-----5:R-:W-:Y:S01]  /*0720*/  IMAD R21, R12, R21, UR12 ;  /* 0x0000000c0c157e24 */ /* 0x020fe2000f8e0215 */
[----:B------:R-:W-:-:S04]  /*0730*/  @!UP1 UIADD3 UR6, -UR11, 0x100000, URZ ;  /* 0x001000000b069890 */ /* 0x000fc8000fffe13f */
[----:B------:R-:W-:Y:S02]  /*0740*/  @!UP1 USHF.L.U32 UR7, UR6, 0xb, URZ ;  /* 0x0000000b06079899 */ /* 0x000fe4000800063f */
[----:B------:R-:W-:Y:S01]  /*0750*/  @!UP1 USHF.L.U32 UR6, UR6, 0x1, URZ ;  /* 0x0000000106069899 */ /* 0x000fe2000800063f */
[C---:B------:R-:W-:Y:S01]  /*0760*/  ISETP.EQ.AND P1, PT, R8.reuse, RZ, P1 ;  /* 0x000000ff0800720c */ /* 0x040fe20000f22270 */
[----:B--2---:R-:W-:Y:S01]  /*0770*/  IMAD.MOV R24, RZ, RZ, -R9 ;  /* 0x000000ffff187224 */ /* 0x004fe200078e0a09 */
[----:B------:R-:W-:Y:S01]  /*0780*/  VOTEU.ALL UP0, P0 ;  /* 0x00000000003f7886 */ /* 0x000fe20000000000 */
[----:B------:R-:W-:Y:S01]  /*0790*/  ISETP.NE.AND P2, PT, R8, RZ, PT ;  /* 0x000000ff0800720c */ /* 0x000fe20003f45270 */
[----:B----4-:R-:W-:Y:S01]  /*07a0*/  @!UP1 ULEA UR9, UR10, UR9, 0x18 ;  /* 0x000000090a099291 */ /* 0x010fe2000f8ec03f */
[----:B0-----:R-:W-:Y:S01]  /*07b0*/  IMAD R3, R25, R24, R6 ;  /* 0x0000001819037224 */ /* 0x001fe200078e0206 */
[----:B------:R-:W-:Y:S01]  /*07c0*/  VOTEU.ALL UP1, P0 ;  /* 0x00000000003f7886 */ /* 0x000fe20000020000 */
[----:B------:R-:W-:Y:S01]  /*07d0*/  LOP3.LUT P0, RZ, R5, 0x7, RZ, 0xc0, !PT ;  /* 0x0000000705ff7812 */ /* 0x000fe2000780c0ff */
[----:B------:R-:W0:Y:S02]  /*07e0*/  FENCE.VIEW.ASYNC.S ;  /* 0x00000000000073c6 */ /* 0x000e240000000000 */
[----:B0-----:R0:W1:Y:S01]  /*07f0*/  @!UP0 SYNCS.EXCH.64 URZ, [UR8+0x80], UR4 ;  /* 0x00008004083f85b2 */ /* 0x0010620008000100 */
[----:B------:R-:W-:-:S02]  /*0800*/  SEL R23, RZ, 0x1, !P1 ;  /* 0x00000001ff177807 */ /* 0x000fc40004800000 */
[----:B------:R-:W-:Y:S02]  /*0810*/  ISETP.NE.AND P4, PT, R3, R56, PT ;  /* 0x000000380300720c */ /* 0x000fe40003f85270 */
[----:B------:R-:W-:Y:S02]  /*0820*/  ISETP.LT.U32.AND P0, PT, R56, 0x2, !P0 ;  /* 0x000000023800780c */ /* 0x000fe40004701070 */
[----:B------:R-:W-:Y:S02]  /*0830*/  ISETP.EQ.OR P4, PT, R21, RZ, !P4 ;  /* 0x000000ff1500720c */ /* 0x000fe40006782670 */
[----:B------:R-:W-:Y:S02]  /*0840*/  SEL R23, R23, 0x2, P5 ;  /* 0x0000000217177807 */ /* 0x000fe40002800000 */
[----:B------:R-:W-:-:S04]  /*0850*/  PLOP3.LUT P0, PT, P0, P4, PT, 0x80, 0x0 ;  /* 0x000000000000781c */ /* 0x000fc80000709070 */
[----:B------:R-:W-:Y:S01]  /*0860*/  P2R R71, PR, RZ, 0x1 ;  /* 0x00000001ff477803 */ /* 0x000fe20000000000 */
[----:B------:R0:W2:Y:S01]  /*0870*/  @!UP1 SYNCS.EXCH.64 URZ, [UR8+0x88], UR4 ;  /* 0x00008804083f95b2 */ /* 0x0000a20008000100 */
[----:B------:R-:W-:Y:S01]  /*0880*/  NOP ;  /* 0x0000000000007918 */ /* 0x000fe20000000000 */
[----:B------:R0:W3:Y:S01]  /*0890*/  @!UP2 SYNCS.EXCH.64 URZ, [UR9+0x60], UR6 ;  /* 0x00006006093fa5b2 */ /* 0x0000e20008000100 */
[----:B------:R0:W4:Y:S01]  /*08a0*/  @!UP3 SYNCS.EXCH.64 URZ, [UR9+0x68], UR6 ;  /* 0x00006806093fb5b2 */ /* 0x0001220008000100 */
[----:B------:R0:W0:Y:S01]  /*08b0*/  @!UP4 SYNCS.EXCH.64 URZ, [UR9+0x70], UR6 ;  /* 0x00007006093fc5b2 */ /* 0x0000220008000100 */
[----:B------:R0:W0:Y:S01]  /*08c0*/  @!UP5 SYNCS.EXCH.64 URZ, [UR9+0x78], UR6 ;  /* 0x00007806093fd5b2 */ /* 0x0000220008000100 */
[----:B------:R-:W-:Y:S01]  /*08d0*/  NOP ;  /* 0x0000000000007918 */ /* 0x000fe20000000000 */
[----:B------:R-:W-:Y:S05]  /*08e0*/  @!P3 BRA `(.L_x_3) ;  /* 0x000000000008b947 */ /* 0x000fea0003800000 */
[----:B01234-:R-:W-:Y:S01]  /*08f0*/  UCGABAR_ARV ;  /* 0x00000000000079c7 */ /* 0x01ffe20008000000 */
[----:B------:R-:W-:Y:S05]  /*0900*/  BRA `(.L_x_4) ;  /* 0x0000000000047947 */ /* 0x000fea0003800000 */
.L_x_3:
[----:B01234-:R-:W-:Y:S01]  /*0910*/  NOP ;  /* 0x0000000000007918 */ /* 0x01ffe20000000000 */
.L_x_4:
[----:B------:R-:W-:Y:S01]  /*0920*/  ULDC.64 UR4, c[0x0][0x598] ;  /* 0x0001660000047ab9 */ /* 0x000fe20000000a00 */
[----:B------:R-:W-:Y:S01]  /*0930*/  ULDC.64 UR48, c[0x0][0x208] ;  /* 0x0000820000307ab9 */ /* 0x000fe20000000a00 */
[----:B------:R-:W-:-:S04]  /*0940*/  ISETP.NE.U32.AND P0, PT, RZ, UR4, PT ;  /* 0x00000004ff007c0c */ /* 0x000fc8000bf05070 */
[----:B------:R-:W-:-:S13]  /*0950*/  ISETP.NE.AND.EX P0, PT, RZ, UR5, PT, P0 ;  /* 0x00000005ff007c0c */ /* 0x000fda000bf05300 */
[----:B------:R-:W-:Y:S05]  /*0960*/  @!P0 BRA `(.L_x_5) ;  /* 0x00000000001c8947 */ /* 0x000fea0003800000 */
[----:B------:R-:W0:Y:S02]  /*0970*/  LDC.64 R2, c[0x0][0x598] ;  /* 0x00016600ff027b82 */ /* 0x000e240000000a00 */
[----:B0-----:R-:W2:Y:S02]  /*0980*/  LDG.E.64 R2, desc[UR48][R2.64] ;  /* 0x0000003002027981 */ /* 0x001ea4000c1e1b00 */
[----:B--2---:R-:W-:-:S04]  /*0990*/  ISETP.NE.U32.AND P0, PT, R2, RZ, PT ;  /* 0x000000ff0200720c */ /* 0x004fc80003f05070 */
[----:B------:R-:W-:-:S13]  /*09a0*/  ISETP.NE.AND.EX P0, PT, R3, RZ, PT, P0 ;  /* 0x000000ff0300720c */ /* 0x000fda0003f05300 */
[----:B------:R-:W-:Y:S05]  /*09b0*/  @!P0 BRA `(.L_x_5) ;  /* 0x0000000000088947 */ /* 0x000fea0003800000 */
[----:B------:R0:W5:Y:S01]  /*09c0*/  LD.E R57, desc[UR48][R2.64] ;  /* 0x0000003002397980 */ /* 0x000162000c101900 */
[----:B------:R-:W-:Y:S05]  /*09d0*/  BRA `(.L_x_6) ;  /* 0x0000000000247947 */ /* 0x000fea0003800000 */
.L_x_5:
[----:B------:R-:W-:Y:S02]  /*09e0*/  ULDC.64 UR4, c[0x0][0x588] ;  /* 0x0001620000047ab9 */ /* 0x000fe40000000a00 */
[----:B------:R-:W-:-:S04]  /*09f0*/  ISETP.NE.U32.AND P0, PT, RZ, UR4, PT ;  /* 0x00000004ff007c0c */ /* 0x000fc8000bf05070 */
[----:B------:R-:W-:-:S13]  /*0a00*/  ISETP.NE.AND.EX P0, PT, RZ, UR5, PT, P0 ;  /* 0x00000005ff007c0c */ /* 0x000fda000bf05300 */
[----:B------:R-:W-:Y:S05]  /*0a10*/  @!P0 BRA `(.L_x_7) ;  /* 0x00000000000c8947 */ /* 0x000fea0003800000 */
[----:B------:R-:W0:Y:S02]  /*0a20*/  LDC.64 R2, c[0x0][0x588] ;  /* 0x00016200ff027b82 */ /* 0x000e240000000a00 */
[----:B0-----:R1:W5:Y:S01]  /*0a30*/  LDG.E R57, desc[UR48][R2.64] ;  /* 0x0000003002397981 */ /* 0x001362000c1e1900 */
[----:B------:R-:W-:Y:S05]  /*0a40*/  BRA `(.L_x_6) ;  /* 0x0000000000087947 */ /* 0x000fea0003800000 */
.L_x_7:
[----:B------:R-:W-:Y:S02]  /*0a50*/  ULDC UR4, c[0x0][0x580] ;  /* 0x0001600000047ab9 */ /* 0x000fe40000000800 */
[----:B------:R-:W-:-:S07]  /*0a60*/  IMAD.U32 R57, RZ, RZ, UR4 ;  /* 0x00000004ff397e24 */ /* 0x000fce000f8e00ff */
.L_x_6:
[----:B------:R-:W-:Y:S02]  /*0a70*/  ULDC.64 UR4, c[0x0][0x5a0] ;  /* 0x0001680000047ab9 */ /* 0x000fe40000000a00 */
[----:B------:R-:W-:-:S04]  /*0a80*/  ISETP.NE.U32.AND P0, PT, RZ, UR4, PT ;  /* 0x00000004ff007c0c */ /* 0x000fc8000bf05070 */
[----:B------:R-:W-:-:S13]  /*0a90*/  ISETP.NE.AND.EX P0, PT, RZ, UR5, PT, P0 ;  /* 0x00000005ff007c0c */ /* 0x000fda000bf05300 */
[----:B------:R-:W-:Y:S05]  /*0aa0*/  @!P0 BRA `(.L_x_8) ;  /* 0x00000000001c8947 */ /* 0x000fea0003800000 */
[----:B01----:R-:W0:Y:S02]  /*0ab0*/  LDC.64 R2, c[0x0][0x5a0] ;  /* 0x00016800ff027b82 */ /* 0x003e240000000a00 */
[----:B0-----:R-:W2:Y:S02]  /*0ac0*/  LDG.E.64 R2, desc[UR48][R2.64] ;  /* 0x0000003002027981 */ /* 0x001ea4000c1e1b00 */
[----:B--2---:R-:W-:-:S04]  /*0ad0*/  ISETP.NE.U32.AND P0, PT, R2, RZ, PT ;  /* 0x000000ff0200720c */ /* 0x004fc80003f05070 */
[----:B------:R-:W-:-:S13]  /*0ae0*/  ISETP.NE.AND.EX P0, PT, R3, RZ, PT, P0 ;  /* 0x000000ff0300720c */ /* 0x000fda0003f05300 */
[----:B------:R-:W-:Y:S05]  /*0af0*/  @!P0 BRA `(.L_x_8) ;  /* 0x0000000000088947 */ /* 0x000fea0003800000 */
[----:B------:R0:W5:Y:S01]  /*0b00*/  LD.E R58, desc[UR48][R2.64] ;  /* 0x00000030023a7980 */ /* 0x000162000c101900 */
[----:B------:R-:W-:Y:S05]  /*0b10*/  BRA `(.L_x_9) ;  /* 0x0000000000247947 */ /* 0x000fea0003800000 */
.L_x_8:
[----:B------:R-:W-:Y:S02]  /*0b20*/  ULDC.64 UR4, c[0x0][0x590] ;  /* 0x0001640000047ab9 */ /* 0x000fe40000000a00 */
[----:B------:R-:W-:-:S04]  /*0b30*/  ISETP.NE.U32.AND P0, PT, RZ, UR4, PT ;  /* 0x00000004ff007c0c */ /* 0x000fc8000bf05070 */
[----:B------:R-:W-:-:S13]  /*0b40*/  ISETP.NE.AND.EX P0, PT, RZ, UR5, PT, P0 ;  /* 0x00000005ff007c0c */ /* 0x000fda000bf05300 */
[----:B------:R-:W-:Y:S05]  /*0b50*/  @!P0 BRA `(.L_x_10) ;  /* 0x00000000000c8947 */ /* 0x000fea0003800000 */
[----:B------:R-:W2:Y:S02]  /*0b60*/  LDC.64 R58, c[0x0][0x590] ;  /* 0x00016400ff3a7b82 */ /* 0x000ea40000000a00 */
[----:B--2---:R2:W5:Y:S01]  /*0b70*/  LDG.E R58, desc[UR48][R58.64] ;  /* 0x000000303a3a7981 */ /* 0x004562000c1e1900 */
[----:B------:R-:W-:Y:S05]  /*0b80*/  BRA `(.L_x_9) ;  /* 0x0000000000087947 */ /* 0x000fea0003800000 */
.L_x_10:
[----:B------:R-:W-:Y:S02]  /*0b90*/  ULDC UR4, c[0x0][0x584] ;  /* 0x0001610000047ab9 */ /* 0x000fe40000000800 */
[----:B------:R-:W-:-:S07]  /*0ba0*/  IMAD.U32 R58, RZ, RZ, UR4 ;  /* 0x00000004ff3a7e24 */ /* 0x000fce000f8e00ff */
.L_x_9:
[----:B01----:R-:W0:Y:S01]  /*0bb0*/  LDC R2, c[0x0][0x65c] ;  /* 0x00019700ff027b82 */ /* 0x003e220000000800 */
[----:B------:R-:W-:Y:S01]  /*0bc0*/  ULDC UR6, c[0x0][0x28c] ;  /* 0x0000a30000067ab9 */ /* 0x000fe20000000800 */
[----:B------:R-:W-:Y:S01]  /*0bd0*/  ISETP.NE.AND P0, PT, R8, 0x2, PT ;  /* 0x000000020800780c */ /* 0x000fe20003f05270 */
[----:B------:R-:W-:Y:S01]  /*0be0*/  UIADD3 UR6, UR6, 0x7f, URZ ;  /* 0x0000007f06067890 */ /* 0x000fe2000fffe03f */
[----:B------:R-:W-:Y:S01]  /*0bf0*/  IMAD.U32 R8, RZ, RZ, UR12 ;  /* 0x0000000cff087e24 */ /* 0x000fe2000f8e00ff */
[----:B------:R-:W-:Y:S01]  /*0c00*/  UMOV UR36, URZ ;  /* 0x0000003f00247c82 */ /* 0x000fe20008000000 */
[----:B------:R-:W-:Y:S01]  /*0c10*/  UMOV UR38, URZ ;  /* 0x0000003f00267c82 */ /* 0x000fe20008000000 */
[----:B------:R-:W-:Y:S01]  /*0c20*/  USHF.R.S32.HI UR7, URZ, 0x1f, UR6 ;  /* 0x0000001f3f077899 */ /* 0x000fe20008011406 */
[----:B------:R-:W-:-:S03]  /*0c30*/  ULDC.64 UR8, c[0x0][0x650] ;  /* 0x0001940000087ab9 */ /* 0x000fc60000000a00 */
[----:B------:R-:W-:-:S04]  /*0c40*/  ULEA.HI UR7, UR7, UR6, URZ, 0x7 ;  /* 0x0000000607077291 */ /* 0x000fc8000f8f383f */
[----:B------:R-:W-:Y:S01]  /*0c50*/  USHF.R.S32.HI UR37, URZ, 0x7, UR7 ;  /* 0x000000073f257899 */ /* 0x000fe20008011407 */
[----:B0-----:R-:W-:-:S13]  /*0c60*/  ISETP.NE.AND P1, PT, R2, 0x1, PT ;  /* 0x000000010200780c */ /* 0x001fda0003f25270 */
[----:B------:R-:W0:Y:S01]  /*0c70*/  @P1 LDC R17, c[0x0][0x10] ;  /* 0x00000400ff111b82 */ /* 0x000e220000000800 */
[----:B------:R-:W-:Y:S02]  /*0c80*/  @P1 IMAD.MOV.U32 R7, RZ, RZ, RZ ;  /* 0x000000ffff071224 */ /* 0x000fe400078e00ff */
[----:B------:R-:W-:-:S05]  /*0c90*/  @P1 IMAD.MOV.U32 R9, RZ, RZ, RZ ;  /* 0x000000ffff091224 */ /* 0x000fca00078e00ff */
[----:B------:R-:W1:Y:S01]  /*0ca0*/  @!P1 LDC R3, c[0x0][0xc] ;  /* 0x00000300ff039b82 */ /* 0x000e620000000800 */
[----:B------:R-:W-:Y:S01]  /*0cb0*/  ULDC UR4, c[0x0][0xc] ;  /* 0x0000030000047ab9 */ /* 0x000fe20000000800 */
[----:B------:R-:W-:Y:S02]  /*0cc0*/  ULDC UR5, c[0x0][0x10] ;  /* 0x0000040000057ab9 */ /* 0x000fe40000000800 */
[----:B------:R-:W-:-:S04]  /*0cd0*/  UIMAD.WIDE.U32 UR4, UR4, UR5, URZ ;  /* 0x00000005040472a5 */ /* 0x000fc8000f8e003f */
[----:B------:R-:W3:Y:S01]  /*0ce0*/  LDC R0, c[0x0][0x14] ;  /* 0x00000500ff007b82 */ /* 0x000ee20000000800 */
[----:B0-----:R-:W-:-:S04]  /*0cf0*/  @P1 IMAD.WIDE.U32 R16, R17, UR12, R6 ;  /* 0x0000000c11101c25 */ /* 0x001fc8000f8e0006 */
[----:B------:R-:W-:Y:S02]  /*0d00*/  @P1 IMAD.IADD R17, R17, 0x1, R9 ;  /* 0x0000000111111824 */ /* 0x000fe400078e0209 */
[----:B------:R-:W-:Y:S02]  /*0d10*/  IMAD.MOV.U32 R9, RZ, RZ, RZ ;  /* 0x000000ffff097224 */ /* 0x000fe400078e00ff */
[----:B-1----:R-:W-:-:S04]  /*0d20*/  @!P1 IMAD.WIDE.U32 R8, R6, R3, R8 ;  /* 0x0000000306089225 */ /* 0x002fc800078e0008 */
[----:B------:R-:W-:Y:S02]  /*0d30*/  @!P1 IMAD.MOV.U32 R16, RZ, RZ, R8 ;  /* 0x000000ffff109224 */ /* 0x000fe400078e0008 */
[----:B---3--:R-:W-:-:S04]  /*0d40*/  IMAD.WIDE.U32 R10, R0, UR4, RZ ;  /* 0x00000004000a7c25 */ /* 0x008fc8000f8e00ff */
[----:B------:R-:W-:Y:S01]  /*0d50*/  IMAD R3, R0, UR5, RZ ;  /* 0x0000000500037c24 */ /* 0x000fe2000f8e02ff */
[----:B------:R0:W-:Y:S01]  /*0d60*/  STL.64 [R1], R10 ;  /* 0x0000000a01007387 */ /* 0x0001e20000100a00 */
[----:B------:R-:W-:Y:S02]  /*0d70*/  @!P1 IMAD.MOV.U32 R17, RZ, RZ, R9 ;  /* 0x000000ffff119224 */ /* 0x000fe400078e0009 */
[----:B------:R-:W-:Y:S01]  /*0d80*/  IMAD.IADD R0, R11, 0x1, R3 ;  /* 0x000000010b007824 */ /* 0x000fe200078e0203 */
[----:B------:R-:W-:Y:S06]  /*0d90*/  @P0 BRA `(.L_x_11) ;  /* 0x0000000000200947 */ /* 0x000fec0003800000 */
[----:B------:R-:W-:Y:S01]  /*0da0*/  UISETP.GE.U32.AND UP0, UPT, UR37, 0x5, UPT ;  /* 0x000000052500788c */ /* 0x000fe2000bf06070 */
[----:B------:R-:W-:Y:S01]  /*0db0*/  IADD3 R16, P0, R16, R10, RZ ;  /* 0x0000000a10107210 */ /* 0x000fe20007f1e0ff */
[----:B------:R-:W-:Y:S01]  /*0dc0*/  UIMAD.WIDE.U32 UR4, UR37, -0x33333333, URZ ;  /* 0xcccccccd250478a5 */ /* 0x000fe2000f8e003f */
[----:B------:R-:W-:-:S03]  /*0dd0*/  UMOV UR38, URZ ;  /* 0x0000003f00267c82 */ /* 0x000fc60008000000 */
[----:B------:R-:W-:Y:S01]  /*0de0*/  USHF.R.U32.HI UR4, URZ, 0x2, UR5 ;  /* 0x000000023f047899 */ /* 0x000fe20008011605 */
[----:B------:R-:W-:-:S03]  /*0df0*/  IMAD.X R17, R0, 0x1, R17, P0 ;  /* 0x0000000100117824 */ /* 0x000fc600000e0611 */
[----:B------:R-:W-:Y:S02]  /*0e00*/  UIMAD UR36, UR4, -0x5, UR37 ;  /* 0xfffffffb042478a4 */ /* 0x000fe4000f8e0225 */
[----:B------:R-:W-:-:S12]  /*0e10*/  @UP0 ULOP3.LUT UR38, UR4, 0x1, URZ, 0xc0, !UPT ;  /* 0x0000000104260892 */ /* 0x000fd8000f8ec03f */
.L_x_11:
[----:B------:R-:W-:Y:S01]  /*0e20*/  ISETP.GE.U32.AND P0, PT, R16, UR8, PT ;  /* 0x0000000810007c0c */ /* 0x000fe2000bf06070 */
[----:B------:R-:W-:Y:S01]  /*0e30*/  IMAD.MOV.U32 R22, RZ, RZ, -0x1 ;  /* 0xffffffffff167424 */ /* 0x000fe200078e00ff */
[----:B------:R-:W-:Y:S01]  /*0e40*/  PRMT R3, RZ, 0x7610, R3 ;  /* 0x00007610ff037816 */ /* 0x000fe20000000003 */
[----:B------:R-:W-:Y:S01]  /*0e50*/  IMAD.MOV.U32 R18, RZ, RZ, -0x1 ;  /* 0xffffffffff127424 */ /* 0x000fe200078e00ff */
[----:B------:R-:W-:Y:S01]  /*0e60*/  ISETP.GE.U32.AND.EX P0, PT, R17, UR9, PT, P0 ;  /* 0x0000000911007c0c */ /* 0x000fe2000bf06100 */
[----:B------:R-:W-:-:S12]  /*0e70*/  IMAD.MOV.U32 R19, RZ, RZ, -0x1 ;  /* 0xffffffffff137424 */ /* 0x000fd800078e00ff */
[----:B------:R-:W-:Y:S05]  /*0e80*/  @P0 BRA `(.L_x_12) ;  /* 0x0000000400280947 */ /* 0x000fea0003800000 */
[----:B------:R-:W1:Y:S01]  /*0e90*/  LDC.64 R18, c[0x0][0x628] ;  /* 0x00018a00ff127b82 */ /* 0x000e620000000a00 */
[----:B------:R-:W-:Y:S02]  /*0ea0*/  IMAD.MOV.U32 R8, RZ, RZ, R16 ;  /* 0x000000ffff087224 */ /* 0x000fe400078e0010 */
[----:B------:R-:W-:-:S05]  /*0eb0*/  IMAD.MOV.U32 R9, RZ, RZ, R17 ;  /* 0x000000ffff097224 */ /* 0x000fca00078e0011 */
[----:B------:R-:W3:Y:S08]  /*0ec0*/  LDC R22, c[0x0][0x630] ;  /* 0x00018c00ff167b82 */ /* 0x000ef00000000800 */
[----:B------:R-:W4:Y:S01]  /*0ed0*/  LDC.64 R26, c[0x0][0x620] ;  /* 0x00018800ff1a7b82 */ /* 0x000f220000000a00 */
[----:B-1----:R-:W-:-:S04]  /*0ee0*/  ISETP.NE.U32.AND P0, PT, R18, RZ, PT ;  /* 0x000000ff1200720c */ /* 0x002fc80003f05070 */
[----:B------:R-:W-:-:S13]  /*0ef0*/  ISETP.NE.AND.EX P0, PT, R19, RZ, PT, P0 ;  /* 0x000000ff1300720c */ /* 0x000fda0003f05300 */
[----:B---34-:R-:W-:Y:S05]  /*0f00*/  @!P0 BRA `(.L_x_13) ;  /* 0x0000000000288947 */ /* 0x018fea0003800000 */
[----:B------:R-:W1:Y:S02]  /*0f10*/  LDC R3, c[0x0][0x634] ;  /* 0x00018d00ff037b82 */ /* 0x000e640000000800 */
[----:B-1----:R-:W-:-:S05]  /*0f20*/  IADD3 R3, P0, R16, R3, RZ ;  /* 0x0000000310037210 */ /* 0x002fca0007f1e0ff */
[----:B------:R-:W-:-:S04]  /*0f30*/  IMAD.X R15, RZ, RZ, R17, P0 ;  /* 0x000000ffff0f7224 */ /* 0x000fc800000e0611 */
[----:B------:R-:W-:-:S04]  /*0f40*/  IMAD.WIDE.U32 R8, R15, R18, RZ ;  /* 0x000000120f087225 */ /* 0x000fc800078e00ff */
[----:B0-----:R-:W-:-:S04]  /*0f50*/  IMAD.WIDE.U32 R10, P0, R3, R19, R8 ;  /* 0x00000013030a7225 */ /* 0x001fc80007800008 */
[----:B------:R-:W-:-:S04]  /*0f60*/  IMAD.WIDE.U32 R8, R3, R18, RZ ;  /* 0x0000001203087225 */ /* 0x000fc800078e00ff */
[----:B------:R-:W-:Y:S01]  /*0f70*/  IMAD.X R13, RZ, RZ, RZ, P0 ;  /* 0x000000ffff0d7224 */ /* 0x000fe200000e06ff */
[----:B------:R-:W-:Y:S01]  /*0f80*/  IADD3 RZ, P0, R9, R10, RZ ;  /* 0x0000000a09ff7210 */ /* 0x000fe20007f1e0ff */
[----:B------:R-:W-:-:S04]  /*0f90*/  IMAD.MOV.U32 R12, RZ, RZ, R11 ;  /* 0x000000ffff0c7224 */ /* 0x000fc800078e000b */
[----:B------:R-:W-:-:S08]  /*0fa0*/  IMAD.WIDE.U32.X R8, R15, R19, R12, P0 ;  /* 0x000000130f087225 */ /* 0x000fd000000e040c */
.L_x_13:
[----:B------:R-:W1:Y:S01]  /*0fb0*/  LDC.64 R30, c[0x0][0x640] ;  /* 0x00019000ff1e7b82 */ /* 0x000e620000000a00 */
[-CC-:B------:R-:W-:Y:S02]  /*0fc0*/  SHF.R.U64 R32, R8, R22.reuse, R9.reuse ;  /* 0x0000001608207219 */ /* 0x180fe40000001209 */
[----:B------:R-:W-:Y:S02]  /*0fd0*/  SHF.R.U32.HI R3, RZ, R22, R9 ;  /* 0x00000016ff037219 */ /* 0x000fe40000011609 */
[----:B0-----:R-:W-:-:S03]  /*0fe0*/  IADD3 R11, P0, RZ, -R32, RZ ;  /* 0x80000020ff0b7210 */ /* 0x001fc60007f1e0ff */
[----:B------:R-:W0:Y:S02]  /*0ff0*/  LDC R12, c[0x0][0x618] ;  /* 0x00018600ff0c7b82 */ /* 0x000e240000000800 */
[----:B------:R-:W-:Y:S02]  /*1000*/  IMAD.X R3, RZ, RZ, ~R3, P0 ;  /* 0x000000ffff037224 */ /* 0x000fe400000e0e03 */
[----:B------:R-:W-:-:S04]  /*1010*/  IMAD.WIDE.U32 R8, R11, R26, R16 ;  /* 0x0000001a0b087225 */ /* 0x000fc800078e0010 */
[----:B------:R-:W3:Y:S01]  /*1020*/  LDC R22, c[0x0][0x608] ;  /* 0x00018200ff167b82 */ /* 0x000ee20000000800 */
[----:B------:R-:W-:-:S04]  /*1030*/  IMAD R10, R3, R26, RZ ;  /* 0x0000001a030a7224 */ /* 0x000fc800078e02ff */
[----:B------:R-:W-:Y:S02]  /*1040*/  IMAD R3, R11, R27, R10 ;  /* 0x0000001b0b037224 */ /* 0x000fe400078e020a */
[----:B------:R-:W-:Y:S01]  /*1050*/  IMAD.MOV.U32 R10, RZ, RZ, -0x1 ;  /* 0xffffffffff0a7424 */ /* 0x000fe200078e00ff */
[----:B------:R-:W4:Y:S01]  /*1060*/  LDC R29, c[0x0][0x658] ;  /* 0x00019600ff1d7b82 */ /* 0x000f220000000800 */
[----:B------:R-:W-:Y:S01]  /*1070*/  IMAD.IADD R3, R9, 0x1, R3 ;  /* 0x0000000109037824 */ /* 0x000fe200078e0203 */
[----:B-1----:R-:W-:-:S04]  /*1080*/  ISETP.NE.U32.AND P0, PT, R30, RZ, PT ;  /* 0x000000ff1e00720c */ /* 0x002fc80003f05070 */
[----:B------:R-:W-:Y:S02]  /*1090*/  ISETP.NE.AND.EX P0, PT, R31, RZ, PT, P0 ;  /* 0x000000ff1f00720c */ /* 0x000fe40003f05300 */
[----:B------:R-:W1:Y:S01]  /*10a0*/  LDC R26, c[0x0][0x600] ;  /* 0x00018000ff1a7b82 */ /* 0x000e620000000800 */
[-CC-:B0-----:R-:W-:Y:S02]  /*10b0*/  SHF.R.U64 R18, R8, R12.reuse, R3.reuse ;  /* 0x0000000c08127219 */ /* 0x181fe40000001203 */
[----:B------:R-:W-:-:S05]  /*10c0*/  SHF.R.U32.HI R3, RZ, R12, R3 ;  /* 0x0000000cff037219 */ /* 0x000fca0000011603 */
[----:B------:R-:W0:Y:S01]  /*10d0*/  LDC R27, c[0x0][0x648] ;  /* 0x00019200ff1b7b82 */ /* 0x000e220000000800 */
[-CC-:B---3--:R-:W-:Y:S02]  /*10e0*/  SHF.R.U64 R34, R18, R22.reuse, R3.reuse ;  /* 0x0000001612227219 */ /* 0x188fe40000001203 */
[----:B------:R-:W-:Y:S01]  /*10f0*/  SHF.R.U32.HI R8, RZ, R22, R3 ;  /* 0x00000016ff087219 */ /* 0x000fe20000011603 */
[----:B------:R-:W-:-:S04]  /*1100*/  IMAD.MOV.U32 R22, RZ, RZ, 0x1 ;  /* 0x00000001ff167424 */ /* 0x000fc800078e00ff */
[----:B------:R-:W3:Y:S01]  /*1110*/  LDC R33, c[0x0][0x638] ;  /* 0x00018e00ff217b82 */ /* 0x000ee20000000800 */
[-CC-:B----4-:R-:W-:Y:S02]  /*1120*/  SHF.R.U64 R36, R34, R29.reuse, R8.reuse ;  /* 0x0000001d22247219 */ /* 0x190fe40000001208 */
[-C--:B------:R-:W-:Y:S02]  /*1130*/  SHF.L.U32 R3, R10, R29.reuse, RZ ;  /* 0x0000001d0a037219 */ /* 0x080fe400000006ff */
[----:B------:R-:W-:Y:S01]  /*1140*/  SHF.R.U32.HI R9, RZ, R29, R8 ;  /* 0x0000001dff097219 */ /* 0x000fe20000011608 */
[----:B------:R-:W-:Y:S01]  /*1150*/  IMAD.MOV.U32 R8, RZ, RZ, R36 ;  /* 0x000000ffff087224 */ /* 0x000fe200078e0024 */
[----:B------:R-:W-:Y:S01]  /*1160*/  LOP3.LUT R15, RZ, R3, RZ, 0x33, !PT ;  /* 0x00000003ff0f7212 */ /* 0x000fe200078e33ff */
[----:B------:R-:W4:Y:S01]  /*1170*/  LDC R28, c[0x0][0x610] ;  /* 0x00018400ff1c7b82 */ /* 0x000f220000000800 */
[----:B------:R-:W-:Y:S05]  /*1180*/  @!P0 BRA `(.L_x_14) ;  /* 0x0000000000288947 */ /* 0x000fea0003800000 */
[----:B------:R-:W2:Y:S02]  /*1190*/  LDC R3, c[0x0][0x64c] ;  /* 0x00019300ff037b82 */ /* 0x000ea40000000800 */
[----:B--2---:R-:W-:-:S05]  /*11a0*/  IADD3 R3, P0, R36, R3, RZ ;  /* 0x0000000324037210 */ /* 0x004fca0007f1e0ff */
[----:B------:R-:W-:-:S04]  /*11b0*/  IMAD.X R19, RZ, RZ, R9, P0 ;  /* 0x000000ffff137224 */ /* 0x000fc800000e0609 */
[----:B------:R-:W-:-:S04]  /*11c0*/  IMAD.WIDE.U32 R8, R19, R30, RZ ;  /* 0x0000001e13087225 */ /* 0x000fc800078e00ff */
[----:B------:R-:W-:-:S04]  /*11d0*/  IMAD.WIDE.U32 R10, P0, R3, R31, R8 ;  /* 0x0000001f030a7225 */ /* 0x000fc80007800008 */
[----:B------:R-:W-:-:S04]  /*11e0*/  IMAD.WIDE.U32 R8, R3, R30, RZ ;  /* 0x0000001e03087225 */ /* 0x000fc800078e00ff */
[----:B------:R-:W-:Y:S01]  /*11f0*/  IMAD.X R13, RZ, RZ, RZ, P0 ;  /* 0x000000ffff0d7224 */ /* 0x000fe200000e06ff */
[----:B------:R-:W-:Y:S01]  /*1200*/  IADD3 RZ, P0, R9, R10, RZ ;  /* 0x0000000a09ff7210 */ /* 0x000fe20007f1e0ff */
[----:B------:R-:W-:-:S04]  /*1210*/  IMAD.MOV.U32 R12, RZ, RZ, R11 ;  /* 0x000000ffff0c7224 */ /* 0x000fc800078e000b */
[----:B------:R-:W-:-:S08]  /*1220*/  IMAD.WIDE.U32.X R8, R19, R31, R12, P0 ;  /* 0x0000001f13087225 */ /* 0x000fd000000e040c */
.L_x_14:
[----:B0-----:R-:W-:Y:S01]  /*1230*/  SHF.R.U64 R7, R8, R27, R9 ;  /* 0x0000001b08077219 */ /* 0x001fe20000001209 */
[----:B-1----:R-:W-:Y:S01]  /*1240*/  VIADD R9, R26, 0xffffffff ;  /* 0xffffffff1a097836 */ /* 0x002fe20000000000 */
[----:B------:R-:W-:Y:S01]  /*1250*/  SHF.L.U32 R3, R22, R29, RZ ;  /* 0x0000001d16037219 */ /* 0x000fe200000006ff */
[----:B------:R-:W-:Y:S01]  /*1260*/  @P1 IMAD R21, R25, R24, R6 ;  /* 0x0000001819151224 */ /* 0x000fe200078e0206 */
[----:B------:R-:W-:Y:S01]  /*1270*/  LOP3.LUT R8, R34, R15, RZ, 0xc0, !PT ;  /* 0x0000000f22087212 */ /* 0x000fe200078ec0ff */
[----:B------:R-:W-:Y:S02]  /*1280*/  IMAD.MOV R10, RZ, RZ, -R7 ;  /* 0x000000ffff0a7224 */ /* 0x000fe400078e0a07 */
[----:B------:R-:W-:Y:S02]  /*1290*/  IMAD.MOV.U32 R6, RZ, RZ, 0x1 ;  /* 0x00000001ff067424 */ /* 0x000fe400078e00ff */
[----:B------:R-:W-:Y:S01]  /*12a0*/  IMAD R8, R3, R7, R8 ;  /* 0x0000000703087224 */ /* 0x000fe200078e0208 */
[----:B------:R-:W-:Y:S01]  /*12b0*/  LOP3.LUT R7, R18, R9, RZ, 0xc0, !PT ;  /* 0x0000000912077212 */ /* 0x000fe200078ec0ff */
[----:B---3--:R-:W-:-:S02]  /*12c0*/  IMAD R3, R10, R33, R36 ;  /* 0x000000210a037224 */ /* 0x008fc400078e0224 */
[----:B----4-:R-:W-:Y:S02]  /*12d0*/  IMAD R22, R8, R28, R21 ;  /* 0x0000001c08167224 */ /* 0x010fe400078e0215 */
[----:B------:R-:W-:Y:S01]  /*12e0*/  IMAD R7, R3, R26, R7 ;  /* 0x0000001a03077224 */ /* 0x000fe200078e0207 */
[----:B------:R-:W-:Y:S01]  /*12f0*/  PRMT R3, R6, 0x7610, R3 ;  /* 0x0000761006037816 */ /* 0x000fe20000000003 */
[----:B------:R-:W-:-:S03]  /*1300*/  IMAD.MOV.U32 R19, RZ, RZ, R32 ;  /* 0x000000ffff137224 */ /* 0x000fc600078e0020 */
[----:B------:R-:W-:Y:S02]  /*1310*/  SEL R18, R7, R22, !P1 ;  /* 0x0000001607127207 */ /* 0x000fe40004800000 */
[----:B------:R-:W-:-:S07]  /*1320*/  SEL R22, R22, R7, !P1 ;  /* 0x0000000716167207 */ /* 0x000fce0004800000 */
.L_x_12:
[----:B------:R-:W-:Y:S05]  /*1330*/  @!P3 BRA `(.L_x_15) ;  /* 0x00000000000cb947 */ /* 0x000fea0003800000 */
[----:B------:R-:W-:Y:S01]  /*1340*/  UCGABAR_WAIT ;  /* 0x0000000000007dc7 */ /* 0x000fe20008000000 */
[----:B------:R-:W-:Y:S01]  /*1350*/  CCTL.IVALL ;  /* 0x00000000ff00798f */ /* 0x000fe20002000000 */
[----:B------:R-:W-:Y:S05]  /*1360*/  BRA `(.L_x_16) ;  /* 0x0000000000047947 */ /* 0x000fea0003800000 */
.L_x_15:
[----:B------:R-:W-:Y:S06]  /*1370*/  BAR.SYNC.DEFER_BLOCKING 0x0 ;  /* 0x0000000000007b1d */ /* 0x000fec0000010000 */
.L_x_16:
[----:B------:R-:W-:Y:S05]  /*1380*/  @!P2 BRA `(.L_x_17) ;  /* 0x000000400098a947 */ /* 0x000fea0003800000 */
[----:B------:R-:W-:-:S13]  /*1390*/  ISETP.GT.U32.AND P0, PT, R35, 0x1, PT ;  /* 0x000000012300780c */ /* 0x000fda0003f04070 */
[----:B------:R-:W-:Y:S05]  /*13a0*/  @P0 EXIT ;  /* 0x000000000000094d */ /* 0x000fea0003800000 */
.L_x_18:
[----:B------:R-:W-:-:S08]  /*13b0*/  NOP ;  /* 0x0000000000007918 */ /* 0x000fd00000000000 */
[----:B------:R-:W1:Y:S02]  /*13c0*/  USETMAXREG.TRY_ALLOC.CTAPOOL UP0, 0xe8 ;  /* 0x000000e8000079c8 */ /* 0x000e640008000600 */
[----:B-1----:R-:W-:-:S13]  /*13d0*/  PLOP3.LUT P0, PT, PT, PT, UP0, 0x80, 0x0 ;  /* 0x000000000000781c */ /* 0x002fda0003f0f008 */
[----:B------:R-:W-:Y:S05]  /*13e0*/  @!P0 BRA `(.L_x_18) ;  /* 0xfffffffc00f08947 */ /* 0x000fea000383ffff */
[----:B------:R-:W-:-:S13]  /*13f0*/  LOP3.LUT P0, RZ, R3, 0xff, RZ, 0xc0, !PT ;  /* 0x000000ff03ff7812 */ /* 0x000fda000780c0ff */
[----:B------:R-:W-:Y:S05]  /*1400*/  @!P0 EXIT ;  /* 0x000000000000894d */ /* 0x000fea0003800000 */
[----:B------:R-:W3:Y:S01]  /*1410*/  LDL.64 R12, [R1] ;  /* 0x00000000010c7983 */ /* 0x000ee20000100a00 */
[----:B------:R-:W1:Y:S01]  /*1420*/  S2UR UR4, SR_CgaCtaId ;  /* 0x00000000000479c3 */ /* 0x000e620000008800 */
[CC--:B------:R-:W-:Y:S01]  /*1430*/  LEA.HI R3, R20.reuse, R5.reuse, RZ, 0x2 ;  /* 0x0000000514037211 */ /* 0x0c0fe200078f10ff */
[----:B------:R-:W-:Y:S01]  /*1440*/  UMOV UR40, 0x400 ;  /* 0x0000040000287882 */ /* 0x000fe20000000000 */
[----:B------:R-:W-:Y:S01]  /*1450*/  UISETP.LT.AND UP0, UPT, UR37, 0x1, UPT ;  /* 0x000000012500788c */ /* 0x000fe2000bf01270 */
[----:B------:R-:W-:Y:S01]  /*1460*/  LEA.HI R20, R20, R5, RZ, 0x5 ;  /* 0x0000000514147211 */ /* 0x000fe200078f28ff */
[----:B------:R-:W-:Y:S01]  /*1470*/  UIADD3 UR5, UR43, -0x1, URZ ;  /* 0xffffffff2b057890 */ /* 0x000fe2000fffe03f */
[----:B------:R-:W-:Y:S01]  /*1480*/  LOP3.LUT R4, R3, 0xfffffffc, RZ, 0xc0, !PT ;  /* 0xfffffffc03047812 */ /* 0x000fe200078ec0ff */
[----:B------:R-:W-:Y:S01]  /*1490*/  USEL UR42, UR37, 0x1, UP0 ;  /* 0x00000001252a7887 */ /* 0x000fe20008000000 */
[----:B------:R-:W4:Y:S01]  /*14a0*/  LDC R65, c[0x0][0x658] ;  /* 0x00019600ff417b82 */ /* 0x000f220000000800 */
[--C-:B------:R-:W-:Y:S01]  /*14b0*/  SHF.R.S32.HI R60, RZ, 0x2, R3.reuse ;  /* 0x00000002ff3c7819 */ /* 0x100fe20000011403 */
[----:B------:R-:W-:Y:S01]  /*14c0*/  UISETP.NE.AND UP0, UPT, UR5, URZ, UPT ;  /* 0x0000003f0500728c */ /* 0x000fe2000bf05270 */
[----:B------:R-:W-:Y:S01]  /*14d0*/  SHF.R.S32.HI R3, RZ, 0x1f, R3 ;  /* 0x0000001fff037819 */ /* 0x000fe20000011403 */
[----:B------:R-:W-:Y:S01]  /*14e0*/  IMAD.IADD R4, R5, 0x1, -R4 ;  /* 0x0000000105047824 */ /* 0x000fe200078e0a04 */
[----:B------:R-:W-:Y:S01]  /*14f0*/  ULDC UR8, c[0x0][0x284] ;  /* 0x0000a10000087ab9 */ /* 0x000fe20000000800 */
[----:B------:R-:W-:Y:S01]  /*1500*/  IMAD.MOV.U32 R8, RZ, RZ, -0x1 ;  /* 0xffffffffff087424 */ /* 0x000fe200078e00ff */
[----:B------:R-:W-:Y:S01]  /*1510*/  LEA.HI R3, R3, R60, RZ, 0x3 ;  /* 0x0000003c03037211 */ /* 0x000fe200078f18ff */
[----:B------:R-:W2:Y:S01]  /*1520*/  LDC.64 R6, c[0x0][0x5c8] ;  /* 0x00017200ff067b82 */ /* 0x000ea20000000a00 */
[----:B------:R-:W-:Y:S01]  /*1530*/  USEL UR7, URZ, 0x1, UP0 ;  /* 0x000000013f077887 */ /* 0x000fe20008000000 */
[----:B0-----:R-:W-:Y:S01]  /*1540*/  IMAD.MOV.U32 R10, RZ, RZ, 0x1 ;  /* 0x00000001ff0a7424 */ /* 0x001fe200078e00ff */
[----:B------:R-:W-:Y:S01]  /*1550*/  LOP3.LUT R3, R3, 0xfffffff8, RZ, 0xc0, !PT ;  /* 0xfffffff803037812 */ /* 0x000fe200078ec0ff */
[----:B------:R-:W-:Y:S01]  /*1560*/  IMAD.SHL.U32 R62, R4, 0x2, RZ ;  /* 0x00000002043e7824 */ /* 0x000fe200078e00ff */
[----:B------:R-:W-:Y:S01]  /*1570*/  LOP3.LUT R74, R23, 0x1, RZ, 0xfc, !PT ;  /* 0x00000001174a7812 */ /* 0x000fe200078efcff */
[----:B------:R-:W-:Y:S01]  /*1580*/  USHF.L.U32 UR39, UR37, 0x1, URZ ;  /* 0x0000000125277899 */ /* 0x000fe2000800063f */
[----:B------:R-:W-:Y:S01]  /*1590*/  IMAD.U32 R75, RZ, RZ, UR7 ;  /* 0x00000007ff4b7e24 */ /* 0x000fe2000f8e00ff */
[----:B------:R-:W0:Y:S01]  /*15a0*/  LDC R67, c[0x0][0x288] ;  /* 0x0000a200ff437b82 */ /* 0x000e220000000800 */
[----:B-1----:R-:W-:Y:S01]  /*15b0*/  ULEA UR40, UR4, UR40, 0x18 ;  /* 0x0000002804287291 */ /* 0x002fe2000f8ec03f */
[----:B------:R-:W-:Y:S01]  /*15c0*/  IMAD.IADD R60, R60, 0x1, -R3 ;  /* 0x000000013c3c7824 */ /* 0x000fe200078e0a03 */
[----:B------:R-:W-:Y:S01]  /*15d0*/  USHF.L.U32 UR4, UR5, 0x3, URZ ;  /* 0x0000000305047899 */ /* 0x000fe2000800063f */
[----:B------:R-:W-:Y:S01]  /*15e0*/  SHF.R.S32.HI R3, RZ, 0x5, R20 ;  /* 0x00000005ff037819 */ /* 0x000fe20000011414 */
[----:B------:R-:W-:Y:S01]  /*15f0*/  UIADD3 UR5, UR40, 0x180, URZ ;  /* 0x0000018028057890 */ /* 0x000fe2000fffe03f */
[----:B------:R-:W-:Y:S01]  /*1600*/  SHF.R.S32.HI R63, RZ, 0x1f, R62 ;  /* 0x0000001fff3f7819 */ /* 0x000fe2000001143e */
[----:B------:R-:W-:Y:S01]  /*1610*/  UIADD3 UR6, UR40, 0x28180, URZ ;  /* 0x0002818028067890 */ /* 0x000fe2000fffe03f */
[----:B------:R-:W1:Y:S01]  /*1620*/  LDC R68, c[0x0][0x600] ;  /* 0x00018000ff447b82 */ /* 0x000e620000000800 */
[--C-:B------:R-:W-:Y:S01]  /*1630*/  SHF.R.S32.HI R61, RZ, 0x1f, R60.reuse ;  /* 0x0000001fff3d7819 */ /* 0x100fe2000001143c */
[----:B------:R-:W-:Y:S01]  /*1640*/  USHF.R.U32.HI UR5, URZ, 0x4, UR5 ;  /* 0x000000043f057899 */ /* 0x000fe20008011605 */
[C-C-:B------:R-:W-:Y:S01]  /*1650*/  IMAD R70, R3.reuse, -0x10, -R60.reuse ;  /* 0xfffffff003467824 */ /* 0x140fe200078e0a3c */
[----:B------:R-:W-:Y:S01]  /*1660*/  USHF.R.U32.HI UR6, URZ, 0x4, UR6 ;  /* 0x000000043f067899 */ /* 0x000fe20008011606 */
[-C--:B----4-:R-:W-:Y:S01]  /*1670*/  SHF.L.U32 R8, R8, R65.reuse, RZ ;  /* 0x0000004108087219 */ /* 0x090fe200000006ff */
[----:B------:R-:W-:Y:S01]  /*1680*/  UIADD3 UR41, UR40, 0x60, URZ ;  /* 0x0000006028297890 */ /* 0x000fe2000fffe03f */
[----:B------:R-:W-:Y:S01]  /*1690*/  IMAD.WIDE R60, R3, 0x10, R60 ;  /* 0x00000010033c7825 */ /* 0x000fe200078e023c */
[----:B------:R-:W-:Y:S01]  /*16a0*/  ULOP3.LUT UR4, UR4, 0x8, URZ, 0xc0, !UPT ;  /* 0x0000000804047892 */ /* 0x000fe2000f8ec03f */
[----:B------:R-:W-:Y:S01]  /*16b0*/  SHF.L.U32 R65, R10, R65, RZ ;  /* 0x000000410a417219 */ /* 0x000fe200000006ff */
[----:B------:R-:W-:Y:S01]  /*16c0*/  ULOP3.LUT UR5, UR5, 0x3fff, URZ, 0xc0, !UPT ;  /* 0x00003fff05057892 */ /* 0x000fe2000f8ec03f */
[C---:B--2---:R-:W-:Y:S01]  /*16d0*/  SHF.L.U64.HI R64, R6.reuse, 0x3, R7 ;  /* 0x0000000306407819 */ /* 0x044fe20000010207 */
[----:B------:R-:W-:Y:S01]  /*16e0*/  ULOP3.LUT UR6, UR6, 0x3fff, URZ, 0xc0, !UPT ;  /* 0x00003fff06067892 */ /* 0x000fe2000f8ec03f */
[----:B------:R-:W-:Y:S01]  /*16f0*/  IMAD.SHL.U32 R59, R6, 0x8, RZ ;  /* 0x00000008063b7824 */ /* 0x000fe200078e00ff */
[----:B------:R-:W-:Y:S01]  /*1700*/  LOP3.LUT R69, RZ, R8, RZ, 0x33, !PT ;  /* 0x00000008ff457212 */ /* 0x000fe200078e33ff */
[----:B------:R-:W-:Y:S01]  /*1710*/  VIADD R70, R70, UR8 ;  /* 0x0000000846467c36 */ /* 0x000fe20008000000 */
[----:B------:R-:W-:Y:S01]  /*1720*/  UIADD3 UR42, -UR42, UR37, URZ ;  /* 0x000000252a2a7290 */ /* 0x000fe2000fffe13f */
[----:B0-----:R-:W-:Y:S01]  /*1730*/  IMAD R67, R4, -0x2, R67 ;  /* 0xfffffffe04437824 */ /* 0x001fe200078e0243 */
[----:B------:R-:W-:-:S02]  /*1740*/  ULEA UR43, UR43, UR41, 0x3 ;  /* 0x000000292b2b7291 */ /* 0x000fc4000f8e183f */
[----:B------:R-:W-:Y:S02]  /*1750*/  ULOP3.LUT UR44, UR4, 0x8, URZ, 0x3c, !UPT ;  /* 0x00000008042c7892 */ /* 0x000fe4000f8e3c3f */
[----:B------:R-:W-:Y:S01]  /*1760*/  ULOP3.LUT UR45, UR4, 0x18, URZ, 0x3c, !UPT ;  /* 0x00000018042d7892 */ /* 0x000fe2000f8e3c3f */
[----:B-1----:R-:W-:Y:S01]  /*1770*/  VIADD R68, R68, 0xffffffff ;  /* 0xffffffff44447836 */ /* 0x002fe20000000000 */
[----:B------:R-:W-:Y:S02]  /*1780*/  ULOP3.LUT UR46, UR5, 0x10000, URZ, 0xfc, !UPT ;  /* 0x00010000052e7892 */ /* 0x000fe4000f8efc3f */
[----:B------:R-:W-:Y:S01]  /*1790*/  ULOP3.LUT UR47, UR6, 0x10000, URZ, 0xfc, !UPT ;  /* 0x00010000062f7892 */ /* 0x000fe2000f8efc3f */
[----:B---3--:R-:W-:-:S11]  /*17a0*/  SHF.L.U64.HI R66, R12, 0x1, R0 ;  /* 0x000000010c427819 */ /* 0x008fd60000010200 */
.L_x_102:
[----:B------:R-:W-:-:S04]  /*17b0*/  SHF.L.U32 R0, R75, 0x1f, RZ ;  /* 0x0000001f4b007819 */ /* 0x000fc800000006ff */
[----:B------:R-:W0:Y:S02]  /*17c0*/  SYNCS.PHASECHK.TRANS64.TRYWAIT P0, [UR43+-0x8], R0 ;  /* 0xfffff800ff0075a7 */ /* 0x000e24000800016b */
[----:B01--4-:R-:W-:Y:S05]  /*17d0*/  @!P0 BRA `(.L_x_19) ;  /* 0x0000005000348947 */ /* 0x013fea0003800000 */
.L_x_125:
[----:B------:R-:W-:Y:S02]  /*17e0*/  ULDC UR4, c[0x0][0x28c] ;  /* 0x0000a30000047ab9 */ /* 0x000fe40000000800 */
[----:B------:R-:W-:-:S13]  /*17f0*/  ISETP.LT.AND P0, PT, RZ, UR4, PT ;  /* 0x00000004ff007c0c */ /* 0x000fda000bf01270 */
[----:B------:R-:W-:Y:S05]  /*1800*/  @P0 BRA `(.L_x_20) ;  /* 0x0000000000400947 */ /* 0x000fea0003800000 */
[----:B0-----:R-:W-:Y:S01]  /*1810*/  MOV R0, 0x0 ;  /* 0x0000000000007802 */ /* 0x001fe20000000f00 */
[----:B------:R-:W-:Y:S01]  /*1820*/  ULDC.64 UR4, c[0x4][0x68] ;  /* 0x01001a0000047ab9 */ /* 0x000fe20000000a00 */
[----:B------:R-:W-:Y:S01]  /*1830*/  ULDC.64 UR6, c[0x4][0x8] ;  /* 0x0100020000067ab9 */ /* 0x000fe20000000a00 */
[----:B------:R-:W-:Y:S01]  /*1840*/  IMAD.U32 R4, RZ, RZ, UR4 ;  /* 0x00000004ff047e24 */ /* 0x000fe2000f8e00ff */
[----:B------:R0:W1:Y:S01]  /*1850*/  LDC.64 R14, c[0x4][R0] ;  /* 0x01000000000e7b82 */ /* 0x0000620000000a00 */
[----:B------:R-:W-:Y:S01]  /*1860*/  IMAD.U32 R5, RZ, RZ, UR5 ;  /* 0x00000005ff057e24 */ /* 0x000fe2000f8e00ff */
[----:B------:R-:W-:Y:S01]  /*1870*/  ULDC.64 UR4, c[0x4][0x70] ;  /* 0x01001c0000047ab9 */ /* 0x000fe20000000a00 */
[----:B------:R-:W-:Y:S02]  /*1880*/  IMAD.U32 R10, RZ, RZ, UR6 ;  /* 0x00000006ff0a7e24 */ /* 0x000fe4000f8e00ff */
[----:B------:R-:W-:Y:S02]  /*1890*/  IMAD.U32 R6, RZ, RZ, UR4 ;  /* 0x00000004ff067e24 */ /* 0x000fe4000f8e00ff */
[----:B------:R-:W-:-:S02]  /*18a0*/  IMAD.U32 R7, RZ, RZ, UR5 ;  /* 0x00000005ff077e24 */ /* 0x000fc4000f8e00ff */
[----:B------:R-:W-:Y:S02]  /*18b0*/  IMAD.U32 R11, RZ, RZ, UR7 ;  /* 0x00000007ff0b7e24 */ /* 0x000fe4000f8e00ff */
[----:B------:R-:W-:Y:S02]  /*18c0*/  IMAD.MOV.U32 R8, RZ, RZ, 0x1e1 ;  /* 0x000001e1ff087424 */ /* 0x000fe400078e00ff */
[----:B------:R-:W-:Y:S02]  /*18d0*/  IMAD.MOV.U32 R12, RZ, RZ, 0x1 ;  /* 0x00000001ff0c7424 */ /* 0x000fe400078e00ff */
[----:B0-----:R-:W-:-:S07]  /*18e0*/  IMAD.MOV.U32 R13, RZ, RZ, RZ ;  /* 0x000000ffff0d7224 */ /* 0x001fce00078e00ff */
[----:B------:R-:W-:-:S07]  /*18f0*/  LEPC R20, `(.L_x_20) ;  /* 0x000000001014794e */ /* 0x000fce0000000000 */
[----:B-1---5:R-:W-:Y:S05]  /*1900*/  CALL.ABS.NOINC R14 ;  /* 0x000000000e007343 */ /* 0x022fea0003c00000 */
.L_x_20:
[----:B------:R-:W-:-:S13]  /*1910*/  ISETP.NE.AND P0, PT, R74, 0x3, PT ;  /* 0x000000034a00780c */ /* 0x000fda0003f05270 */
[----:B------:R-:W-:Y:S05]  /*1920*/  @!P0 BRA `(.L_x_21) ;  /* 0x0000000000048947 */ /* 0x000fea0003800000 */
[----:B------:R-:W-:Y:S01]  /*1930*/  BPT.TRAP 0x1 ;  /* 0x000000040000795c */ /* 0x000fe20000300000 */
.L_x_21:
[----:B0-----:R-:W-:Y:S02]  /*1940*/  IMAD.U32 R3, RZ, RZ, UR36 ;  /* 0x00000024ff037e24 */ /* 0x001fe4000f8e00ff */
[----:B------:R-:W-:-:S03]  /*1950*/  IMAD.U32 R0, RZ, RZ, UR38 ;  /* 0x00000026ff007e24 */ /* 0x000fc6000f8e00ff */
[----:B------:R-:W-:Y:S02]  /*1960*/  LEA R3, R3, UR40, 0x3 ;  /* 0x0000002803037c11 */ /* 0x000fe4000f8e18ff */
[----:B------:R-:W-:-:S04]  /*1970*/  SHF.L.U32 R0, R0, 0x1f, RZ ;  /* 0x0000001f00007819 */ /* 0x000fc800000006ff */
[----:B------:R0:W1:Y:S01]  /*1980*/  SYNCS.PHASECHK.TRANS64.TRYWAIT P1, [R3+URZ], R0 ;  /* 0x00000000030075a7 */ /* 0x000062000802017f */
[----:B------:R-:W-:Y:S05]  /*1990*/  @!P0 BRA `(.L_x_22) ;  /* 0x0000000000048947 */ /* 0x000fea0003800000 */
[----:B------:R-:W-:Y:S01]  /*19a0*/  BPT.TRAP 0x1 ;  /* 0x000000040000795c */ /* 0x000fe20000300000 */
.L_x_22:
[----:B-1----:R-:W-:Y:S05]  /*19b0*/  @P1 BRA `(.L_x_23) ;  /* 0x0000000000081947 */ /* 0x002fea0003800000 */
[----:B------:R-:W1:Y:S02]  /*19c0*/  SYNCS.PHASECHK.TRANS64.TRYWAIT P1, [R3+URZ], R0 ;  /* 0x00000000030075a7 */ /* 0x000e64000802017f */
[----:B-1----:R-:W-:Y:S05]  /*19d0*/  @!P1 BRA `(.L_x_24) ;  /* 0x0000004c00cc9947 */ /* 0x002fea0003800000 */
.L_x_23:
[----:B------:R-:W-:Y:S05]  /*19e0*/  WARPSYNC.ALL ;  /* 0x0000000000007948 */ /* 0x000fea0003800000 */
[----:B------:R-:W-:Y:S01]  /*19f0*/  ULEA UR9, UR36, UR46, 0xb ;  /* 0x0000002e24097291 */ /* 0x000fe2000f8e583f */
[----:B------:R-:W-:Y:S01]  /*1a00*/  WARPGROUP.ARRIVE ;  /* 0x00000000000079c5 */ /* 0x000fe20000000000 */
[----:B------:R-:W-:Y:S01]  /*1a10*/  ULEA UR8, UR36, UR47, 0xb ;  /* 0x0000002f24087291 */ /* 0x000fe2000f8e583f */
[----:B01----:R-:W-:Y:S01]  /*1a20*/  IMAD.U32 R0, RZ, RZ, UR42 ;  /* 0x0000002aff007e24 */ /* 0x003fe2000f8e00ff */
[----:B------:R-:W-:Y:S01]  /*1a30*/  UMOV UR5, 0x40000040 ;  /* 0x4000004000057882 */ /* 0x000fe20000000000 */
[----:B------:R-:W-:-:S02]  /*1a40*/  UMOV UR7, 0x40000040 ;  /* 0x4000004000077882 */ /* 0x000fc40000000000 */
[----:B------:R-:W-:Y:S01]  /*1a50*/  UMOV UR4, UR9 ;  /* 0x0000000900047c82 */ /* 0x000fe20008000000 */
[----:B------:R-:W-:Y:S01]  /*1a60*/  ISETP.GE.AND P1, PT, R0, 0x1, PT ;  /* 0x000000010000780c */ /* 0x000fe20003f26270 */
[----:B------:R-:W-:Y:S02]  /*1a70*/  UMOV UR6, UR8 ;  /* 0x0000000800067c82 */ /* 0x000fe40008000000 */
[----:B------:R-:W-:Y:S01]  /*1a80*/  HGMMA.64x64x8.F32.TF32 R24, gdesc[UR4], RZ, !UPT, gsb0 ;  /* 0x04e00000041879f0 */ /* 0x000fe2000c0028ff */
[----:B------:R-:W-:Y:S02]  /*1a90*/  UIADD3 UR4, UR9, 0x2, URZ ;  /* 0x0000000209047890 */ /* 0x000fe4000fffe03f */
[----:B------:R-:W-:Y:S01]  /*1aa0*/  UIADD3 UR6, UR8, 0x2, URZ ;  /* 0x0000000208067890 */ /* 0x000fe2000fffe03f */
[----:B------:R-:W-:Y:S01]  /*1ab0*/  UMOV UR5, 0x40000040 ;  /* 0x4000004000057882 */ /* 0x000fe20000000000 */
[----:B------:R-:W-:Y:S01]  /*1ac0*/  UMOV UR7, 0x40000040 ;  /* 0x4000004000077882 */ /* 0x000fe20000000000 */
[----:B------:R-:W-:-:S02]  /*1ad0*/  WARPGROUP.DEPBAR.LE gsb0, 0x0 ;  /* 0x00008000000079c5 */ /* 0x000fc40000010000 */
[----:B------:R-:W-:-:S06]  /*1ae0*/  WARPGROUP.ARRIVE ;  /* 0x00000000000079c5 */ /* 0x000fcc0000000000 */
[----:B------:R-:W-:Y:S01]  /*1af0*/  HGMMA.64x64x8.F32.TF32 R24, gdesc[UR4], R24, gsb0 ;  /* 0x04e00000041879f0 */ /* 0x000fe20008002818 */
[----:B------:R-:W-:Y:S02]  /*1b00*/  UIADD3 UR4, UR9, 0x4, URZ ;  /* 0x0000000409047890 */ /* 0x000fe4000fffe03f */
[----:B------:R-:W-:Y:S01]  /*1b10*/  UIADD3 UR6, UR8, 0x4, URZ ;  /* 0x0000000408067890 */ /* 0x000fe2000fffe03f */
[----:B------:R-:W-:Y:S01]  /*1b20*/  UMOV UR5, 0x40000040 ;  /* 0x4000004000057882 */ /* 0x000fe20000000000 */
[----:B------:R-:W-:Y:S01]  /*1b30*/  UMOV UR7, 0x40000040 ;  /* 0x4000004000077882 */ /* 0x000fe20000000000 */
[----:B------:R-:W-:Y:S02]  /*1b40*/  WARPGROUP.DEPBAR.LE gsb0, 0x0 ;  /* 0x00008000000079c5 */ /* 0x000fe40000010000 */
        /* <DEDUP_REMOVED lines=92> */
[----:B------:R-:W-:Y:S03]  /*2110*/  HGMMA.64x64x8.F32.TF32 R24, gdesc[UR4], R24, gsb0 ;  /* 0x04e00000041879f0 */ /* 0x000fe60008002818 */
[----:B------:R-:W-:Y:S02]  /*2120*/  WARPGROUP.DEPBAR.LE gsb0, 0x0 ;  /* 0x00008000000079c5 */ /* 0x000fe40000010000 */
[----:B------:R-:W-:Y:S05]  /*2130*/  @!P1 BRA `(.L_x_25) ;  /* 0x0000000800649947 */ /* 0x000fea0003800000 */
[----:B------:R-:W-:Y:S01]  /*2140*/  UIADD3 UR4, UR36, 0x1, URZ ;  /* 0x0000000124047890 */ /* 0x000fe2000fffe03f */
[----:B------:R-:W-:Y:S02]  /*2150*/  IMAD.U32 R0, RZ, RZ, UR42 ;  /* 0x0000002aff007e24 */ /* 0x000fe4000f8e00ff */
[----:B------:R-:W-:Y:S01]  /*2160*/  IMAD.U32 R3, RZ, RZ, UR36 ;  /* 0x00000024ff037e24 */ /* 0x000fe2000f8e00ff */
[----:B------:R-:W-:-:S04]  /*2170*/  UISETP.NE.AND UP0, UPT, UR4, 0x5, UPT ;  /* 0x000000050400788c */ /* 0x000fc8000bf05270 */
[----:B------:R-:W-:Y:S02]  /*2180*/  USEL UR5, URZ, 0x1, UP0 ;  /* 0x000000013f057887 */ /* 0x000fe40008000000 */
[----:B------:R-:W-:Y:S02]  /*2190*/  USEL UR4, UR4, URZ, UP0 ;  /* 0x0000003f04047287 */ /* 0x000fe40008000000 */
[----:B------:R-:W-:-:S06]  /*21a0*/  ULOP3.LUT UR5, UR38, UR5, URZ, 0x3c, !UPT ;  /* 0x0000000526057292 */ /* 0x000fcc000f8e3c3f */
[----:B------:R-:W-:-:S07]  /*21b0*/  IMAD.U32 R6, RZ, RZ, UR5 ;  /* 0x00000005ff067e24 */ /* 0x000fce000f8e00ff */
.L_x_32:
[----:B------:R-:W-:Y:S05]  /*21c0*/  @!P0 BRA `(.L_x_26) ;  /* 0x0000000000048947 */ /* 0x000fea0003800000 */
[----:B------:R-:W-:Y:S01]  /*21d0*/  BPT.TRAP 0x1 ;  /* 0x000000040000795c */ /* 0x000fe20000300000 */
.L_x_26:
[----:B------:R-:W-:Y:S01]  /*21e0*/  ULEA UR5, UR4, UR40, 0x3 ;  /* 0x0000002804057291 */ /* 0x000fe2000f8e183f */
[----:B------:R-:W-:-:S08]  /*21f0*/  SHF.L.U32 R4, R6, 0x1f, RZ ;  /* 0x0000001f06047819 */ /* 0x000fd000000006ff */
[----:B------:R0:W1:Y:S01]  /*2200*/  SYNCS.PHASECHK.TRANS64.TRYWAIT P1, [UR5], R4 ;  /* 0x00000004ff0075a7 */ /* 0x0000620008020145 */
[----:B------:R-:W-:Y:S05]  /*2210*/  @!P0 BRA `(.L_x_27) ;  /* 0x0000000000048947 */ /* 0x000fea0003800000 */
[----:B------:R-:W-:Y:S01]  /*2220*/  BPT.TRAP 0x1 ;  /* 0x000000040000795c */ /* 0x000fe20000300000 */
.L_x_27:
[----:B-1----:R-:W-:Y:S05]  /*2230*/  @P1 BRA `(.L_x_28) ;  /* 0x0000000000081947 */ /* 0x002fea0003800000 */
[----:B------:R-:W1:Y:S02]  /*2240*/  SYNCS.PHASECHK.TRANS64.TRYWAIT P1, [UR5], R4 ;  /* 0x00000004ff0075a7 */ /* 0x000e640008020145 */
[----:B-1----:R-:W-:Y:S05]  /*2250*/  @!P1 BRA `(.L_x_29) ;  /* 0x0000004400c09947 */ /* 0x002fea0003800000 */
.L_x_28:
[----:B------:R-:W-:Y:S01]  /*2260*/  ULEA UR5, UR4, UR47, 0xb ;  /* 0x0000002f04057291 */ /* 0x000fe2000f8e583f */
[----:B------:R-:W-:Y:S01]  /*2270*/  WARPGROUP.ARRIVE ;  /* 0x00000000000079c5 */ /* 0x000fe20000000000 */
[----:B------:R-:W-:Y:S01]  /*2280*/  ULEA UR6, UR4, UR46, 0xb ;  /* 0x0000002e04067291 */ /* 0x000fe2000f8e583f */
[----:B------:R-:W-:Y:S01]  /*2290*/  UMOV UR11, 0x40000040 ;  /* 0x40000040000b7882 */ /* 0x000fe20000000000 */
[----:B------:R-:W-:-:S03]  /*22a0*/  UMOV UR9, 0x40000040 ;  /* 0x4000004000097882 */ /* 0x000fc60000000000 */
[----:B------:R-:W-:Y:S02]  /*22b0*/  UMOV UR10, UR5 ;  /* 0x00000005000a7c82 */ /* 0x000fe40008000000 */
[----:B------:R-:W-:Y:S02]  /*22c0*/  UMOV UR8, UR6 ;  /* 0x0000000600087c82 */ /* 0x000fe40008000000 */
[----:B------:R-:W-:Y:S01]  /*22d0*/  HGMMA.64x64x8.F32.TF32 R24, gdesc[UR8], R24, gsb0 ;  /* 0x04e00000081879f0 */ /* 0x000fe20008002818 */
        /* <DEDUP_REMOVED lines=107> */
[----:B------:R-:W-:Y:S01]  /*2990*/  BPT.TRAP 0x1 ;  /* 0x000000040000795c */ /* 0x000fe20000300000 */
.L_x_30:
[----:B------:R-:W-:-:S13]  /*29a0*/  ISETP.NE.AND P1, PT, R71, RZ, PT ;  /* 0x000000ff4700720c */ /* 0x000fda0003f25270 */
[----:B01----:R-:W-:-:S05]  /*29b0*/  @P1 LEA R4, R3, UR40, 0x3 ;  /* 0x0000002803041c11 */ /* 0x003fca000f8e18ff */
[----:B------:R-:W-:-:S05]  /*29c0*/  @P1 VIADD R5, R4, 0x28 ;  /* 0x0000002804051836 */ /* 0x000fca0000000000 */
[----:B------:R-:W-:-:S04]  /*29d0*/  @P1 PRMT R5, R56, 0x654, R5 ;  /* 0x0000065438051816 */ /* 0x000fc80000000005 */
[----:B------:R0:W-:Y:S01]  /*29e0*/  @P1 SYNCS.ARRIVE.TRANS64.RED.A1T0 RZ, [R5+URZ], RZ ;  /* 0x000000ff05ff19a7 */ /* 0x0001e2000810043f */
[----:B------:R-:W-:-:S13]  /*29f0*/  ISETP.GT.U32.AND P1, PT, R23, 0x1, PT ;  /* 0x000000011700780c */ /* 0x000fda0003f24070 */
[----:B0-----:R-:W-:Y:S05]  /*2a00*/  @P1 BRA `(.L_x_31) ;  /* 0x0000000000041947 */ /* 0x001fea0003800000 */
[----:B------:R-:W-:Y:S01]  /*2a10*/  BPT.TRAP 0x1 ;  /* 0x000000040000795c */ /* 0x000fe20000300000 */
.L_x_31:
[----:B------:R-:W-:Y:S01]  /*2a20*/  UIADD3 UR4, UR4, 0x1, URZ ;  /* 0x0000000104047890 */ /* 0x000fe2000fffe03f */
[C---:B------:R-:W-:Y:S01]  /*2a30*/  ISETP.GT.AND P2, PT, R0.reuse, 0x1, PT ;  /* 0x000000010000780c */ /* 0x040fe20003f44270 */
[----:B------:R-:W-:Y:S02]  /*2a40*/  VIADD R3, R3, 0x1 ;  /* 0x0000000103037836 */ /* 0x000fe40000000000 */
[----:B------:R-:W-:Y:S01]  /*2a50*/  UISETP.NE.AND UP0, UPT, UR4, 0x5, UPT ;  /* 0x000000050400788c */ /* 0x000fe2000bf05270 */
[----:B------:R-:W-:Y:S02]  /*2a60*/  VIADD R0, R0, 0xffffffff ;  /* 0xffffffff00007836 */ /* 0x000fe40000000000 */
[C---:B------:R-:W-:Y:S01]  /*2a70*/  ISETP.NE.AND P1, PT, R3.reuse, 0x5, PT ;  /* 0x000000050300780c */ /* 0x040fe20003f25270 */
[----:B------:R-:W-:Y:S02]  /*2a80*/  USEL UR5, URZ, 0x1, UP0 ;  /* 0x000000013f057887 */ /* 0x000fe40008000000 */
[----:B------:R-:W-:Y:S01]  /*2a90*/  USEL UR4, UR4, URZ, UP0 ;  /* 0x0000003f04047287 */ /* 0x000fe20008000000 */
[----:B------:R-:W-:-:S03]  /*2aa0*/  SEL R3, R3, RZ, P1 ;  /* 0x000000ff03037207 */ /* 0x000fc60000800000 */
[----:B------:R-:W-:Y:S01]  /*2ab0*/  LOP3.LUT R6, R6, UR5, RZ, 0x3c, !PT ;  /* 0x0000000506067c12 */ /* 0x000fe2000f8e3cff */
[----:B------:R-:W-:Y:S07]  /*2ac0*/  @P2 BRA `(.L_x_32) ;  /* 0xfffffff400bc2947 */ /* 0x000fee000383ffff */
.L_x_25:
[----:B------:R-:W0:Y:S01]  /*2ad0*/  LDC R0, c[0x0][0x28c] ;  /* 0x0000a300ff007b82 */ /* 0x000e220000000800 */
[----:B------:R-:W-:-:S04]  /*2ae0*/  IMAD.U32 R3, RZ, RZ, UR44 ;  /* 0x0000002cff037e24 */ /* 0x000fc8000f8e00ff */
[----:B------:R1:W-:Y:S01]  /*2af0*/  SYNCS.ARRIVE.TRANS64.A1T0 RZ, [R3+UR41], RZ ;  /* 0x000000ff03ff79a7 */ /* 0x0003e20008100029 */
[----:B0-----:R-:W-:-:S13]  /*2b00*/  ISETP.GE.AND P1, PT, R0, 0x1, PT ;  /* 0x000000010000780c */ /* 0x001fda0003f26270 */
[----:B-1----:R-:W-:Y:S05]  /*2b10*/  @!P1 BRA `(.L_x_33) ;  /* 0x0000000000449947 */ /* 0x002fea0003800000 */
[----:B------:R-:W-:Y:S05]  /*2b20*/  @!P0 BRA `(.L_x_34) ;  /* 0x0000000000048947 */ /* 0x000fea0003800000 */
[----:B------:R-:W-:Y:S01]  /*2b30*/  BPT.TRAP 0x1 ;  /* 0x000000040000795c */ /* 0x000fe20000300000 */
.L_x_34:
[----:B------:R-:W-:-:S13]  /*2b40*/  ISETP.NE.AND P0, PT, R71, RZ, PT ;  /* 0x000000ff4700720c */ /* 0x000fda0003f05270 */
[----:B------:R-:W-:-:S05]  /*2b50*/  VOTEU.ANY UP0, P0 ;  /* 0x00000000003f7886 */ /* 0x000fca0000000100 */
[----:B------:R-:W-:-:S06]  /*2b60*/  @UP0 UIADD3 UR4, UR36, UR42, URZ ;  /* 0x0000002a24040290 */ /* 0x000fcc000fffe03f */
[----:B------:R-:W-:Y:S02]  /*2b70*/  IMAD.U32 R4, RZ, RZ, UR4 ;  /* 0x00000004ff047e24 */ /* 0x000fe4000f8e00ff */
[----:B------:R-:W-:Y:S02]  /*2b80*/  IMAD.U32 R3, RZ, RZ, UR4 ;  /* 0x00000004ff037e24 */ /* 0x000fe4000f8e00ff */
[----:B------:R-:W-:-:S05]  /*2b90*/  @P0 IMAD.WIDE.U32 R4, R4, -0x33333333, RZ ;  /* 0xcccccccd04040825 */ /* 0x000fca00078e00ff */
[----:B------:R-:W-:-:S05]  /*2ba0*/  @P0 SHF.R.U32.HI R0, RZ, 0x2, R5 ;  /* 0x00000002ff000819 */ /* 0x000fca0000011605 */
[----:B------:R-:W-:-:S05]  /*2bb0*/  @P0 IMAD R0, R0, -0x5, R3 ;  /* 0xfffffffb00000824 */ /* 0x000fca00078e0203 */
[----:B------:R-:W-:-:S05]  /*2bc0*/  @P0 LEA R0, R0, UR40, 0x3 ;  /* 0x0000002800000c11 */ /* 0x000fca000f8e18ff */
[----:B------:R-:W-:-:S05]  /*2bd0*/  @P0 VIADD R3, R0, 0x28 ;  /* 0x0000002800030836 */ /* 0x000fca0000000000 */
[----:B------:R-:W-:-:S04]  /*2be0*/  @P0 PRMT R3, R56, 0x654, R3 ;  /* 0x0000065438030816 */ /* 0x000fc80000000003 */
[----:B------:R0:W-:Y:S01]  /*2bf0*/  @P0 SYNCS.ARRIVE.TRANS64.RED.A1T0 RZ, [R3+URZ], RZ ;  /* 0x000000ff03ff09a7 */ /* 0x0001e2000810043f */
[----:B------:R-:W-:-:S13]  /*2c00*/  ISETP.GT.U32.AND P0, PT, R23, 0x1, PT ;  /* 0x000000011700780c */ /* 0x000fda0003f04070 */
[----:B0-----:R-:W-:Y:S05]  /*2c10*/  @P0 BRA `(.L_x_33) ;  /* 0x0000000000040947 */ /* 0x001fea0003800000 */
[----:B------:R-:W-:Y:S01]  /*2c20*/  BPT.TRAP 0x1 ;  /* 0x000000040000795c */ /* 0x000fe20000300000 */
.L_x_33:
[----:B------:R-:W-:Y:S01]  /*2c30*/  SHF.L.U32 R0, R75, 0x1f, RZ ;  /* 0x0000001f4b007819 */ /* 0x000fe200000006ff */
[----:B------:R-:W-:Y:S01]  /*2c40*/  UIADD3 UR36, UR36, UR39, URZ ;  /* 0x0000002724247290 */ /* 0x000fe2000fffe03f */
[----:B------:R-:W-:Y:S01]  /*2c50*/  SHF.R.S32.HI R11, RZ, 0x1f, R19 ;  /* 0x0000001fff0b7819 */ /* 0x000fe20000011413 */
[----:B------:R-:W-:Y:S01]  /*2c60*/  UISETP.GE.U32.AND UP1, UPT, UR39, 0x5, UPT ;  /* 0x000000052700788c */ /* 0x000fe2000bf26070 */
[----:B------:R-:W0:Y:S01]  /*2c70*/  SYNCS.PHASECHK.TRANS64.TRYWAIT P0, [UR43+0x8], R0 ;  /* 0x00000800ff0075a7 */ /* 0x000e22000800016b */
[----:B------:R-:W-:-:S04]  /*2c80*/  UISETP.GT.U32.AND UP0, UPT, UR36, 0x4, UPT ;  /* 0x000000042400788c */ /* 0x000fc8000bf04070 */
[----:B------:R-:W-:-:S04]  /*2c90*/  UISETP.LT.U32.AND UP0, UPT, UR39, 0x5, UP0 ;  /* 0x000000052700788c */ /* 0x000fc80008701070 */
[----:B------:R-:W-:Y:S02]  /*2ca0*/  USEL UR6, URZ, 0x1, !UP0 ;  /* 0x000000013f067887 */ /* 0x000fe4000c000000 */
[----:B------:R-:W-:Y:S02]  /*2cb0*/  @UP1 UIMAD.WIDE.U32 UR4, UR36, -0x33333333, URZ ;  /* 0xcccccccd240418a5 */ /* 0x000fe4000f8e003f */
[----:B------:R-:W-:Y:S02]  /*2cc0*/  ULOP3.LUT UR38, UR38, UR6, URZ, 0x3c, !UPT ;  /* 0x0000000626267292 */ /* 0x000fe4000f8e3c3f */
[----:B------:R-:W-:-:S04]  /*2cd0*/  @UP1 USHF.R.U32.HI UR4, URZ, 0x2, UR5 ;  /* 0x000000023f041899 */ /* 0x000fc80008011605 */
[----:B------:R-:W-:Y:S01]  /*2ce0*/  @UP1 ULOP3.LUT UR38, UR38, 0x1, UR4, 0x78, !UPT ;  /* 0x0000000126261892 */ /* 0x000fe2000f8e7804 */
[----:B0-----:R-:W-:Y:S11]  /*2cf0*/  @!P0 BRA `(.L_x_35) ;  /* 0x0000003c00308947 */ /* 0x001ff60003800000 */
.L_x_126:
[----:B0-----:R-:W-:Y:S01]  /*2d00*/  IMAD.SHL.U32 R3, R22, 0x40, RZ ;  /* 0x0000004016037824 */ /* 0x001fe200078e00ff */
[----:B------:R-:W-:Y:S01]  /*2d10*/  ULDC UR6, c[0x0][0x284] ;  /* 0x0000a10000067ab9 */ /* 0x000fe20000000800 */
[----:B------:R-:W-:Y:S01]  /*2d20*/  IMAD.SHL.U32 R12, R18, 0x40, RZ ;  /* 0x00000040120c7824 */ /* 0x000fe200078e00ff */
[----:B------:R-:W-:Y:S01]  /*2d30*/  ULDC.64 UR4, c[0x0][0x5d0] ;  /* 0x0001740000047ab9 */ /* 0x000fe20000000a00 */
[----:B------:R-:W-:Y:S01]  /*2d40*/  IMAD.WIDE R20, R22, 0x40, R60 ;  /* 0x0000004016147825 */ /* 0x000fe200078e023c */
[----:B------:R-:W-:Y:S01]  /*2d50*/  ISETP.GE.AND P0, PT, R3, UR6, PT ;  /* 0x0000000603007c0c */ /* 0x000fe2000bf06270 */
[----:B------:R-:W-:Y:S01]  /*2d60*/  ULDC UR6, c[0x0][0x288] ;  /* 0x0000a20000067ab9 */ /* 0x000fe20000000800 */
[----:B------:R-:W-:Y:S01]  /*2d70*/  SHF.R.S32.HI R13, RZ, 0x1f, R12 ;  /* 0x0000001fff0d7819 */ /* 0x000fe2000001140c */
[----:B------:R-:W-:Y:S01]  /*2d80*/  IMAD R0, R11, UR4, RZ ;  /* 0x000000040b007c24 */ /* 0x000fe2000f8e02ff */
[----:B------:R-:W-:Y:S01]  /*2d90*/  ISETP.GE.OR P0, PT, R12, UR6, P0 ;  /* 0x000000060c007c0c */ /* 0x000fe20008706670 */
[----:B------:R-:W-:-:S04]  /*2da0*/  IMAD.WIDE.U32 R4, R19, UR4, R62 ;  /* 0x0000000413047c25 */ /* 0x000fc8000f8e003e */
[----:B------:R-:W-:Y:S01]  /*2db0*/  IMAD R7, R19, UR5, R0 ;  /* 0x0000000513077c24 */ /* 0x000fe2000f8e0200 */
[----:B------:R-:W-:Y:S01]  /*2dc0*/  IADD3 R4, P1, R12, R4, RZ ;  /* 0x000000040c047210 */ /* 0x000fe20007f3e0ff */
[----:B------:R-:W-:Y:S02]  /*2dd0*/  ULDC.64 UR4, c[0x0][0x5c8] ;  /* 0x0001720000047ab9 */ /* 0x000fe40000000a00 */
[----:B------:R-:W-:Y:S01]  /*2de0*/  IMAD R9, R21, UR4, RZ ;  /* 0x0000000415097c24 */ /* 0x000fe2000f8e02ff */
[----:B------:R-:W-:-:S03]  /*2df0*/  IADD3.X R5, R13, R5, R7, P1, !PT ;  /* 0x000000050d057210 */ /* 0x000fc60000ffe407 */
[C---:B------:R-:W-:Y:S02]  /*2e00*/  IMAD R9, R20.reuse, UR5, R9 ;  /* 0x0000000514097c24 */ /* 0x040fe4000f8e0209 */
[----:B------:R-:W-:Y:S01]  /*2e10*/  IMAD.WIDE.U32 R72, R20, UR4, R4 ;  /* 0x0000000414487c25 */ /* 0x000fe2000f8e0004 */
[----:B------:R-:W-:Y:S06]  /*2e20*/  @P0 BRA `(.L_x_36) ;  /* 0x0000002000540947 */ /* 0x000fec0003800000 */
[----:B-----5:R-:W-:Y:S01]  /*2e30*/  FSETP.NEU.AND P0, PT, R58, RZ, PT ;  /* 0x000000ff3a00720b */ /* 0x020fe20003f0d000 */
[----:B------:R-:W-:Y:S01]  /*2e40*/  IMAD.IADD R22, R67, 0x1, -R12 ;  /* 0x0000000143167824 */ /* 0x000fe200078e0a0c */
[----:B------:R-:W-:Y:S01]  /*2e50*/  BSSY B0, `(.L_x_36) ;  /* 0x0000212000007945 */ /* 0x000fe20003800000 */
[----:B------:R-:W-:Y:S02]  /*2e60*/  IMAD.IADD R0, R70, 0x1, -R3 ;  /* 0x0000000146007824 */ /* 0x000fe400078e0a03 */
[----:B------:R-:W-:Y:S01]  /*2e70*/  IMAD.IADD R83, R73, 0x1, R9 ;  /* 0x0000000149537824 */ /* 0x000fe200078e0209 */
[----:B------:R-:W-:-:S04]  /*2e80*/  ISETP.GT.AND P3, PT, R22, RZ, PT ;  /* 0x000000ff1600720c */ /* 0x000fc80003f64270 */
[----:B------:R-:W-:-:S03]  /*2e90*/  ISETP.GT.AND P2, PT, R0, RZ, P3 ;  /* 0x000000ff0000720c */ /* 0x000fc60001f44270 */
[----:B------:R-:W-:Y:S10]  /*2ea0*/  @!P0 BRA `(.L_x_37) ;  /* 0x0000001400d88947 */ /* 0x000ff40003800000 */
[----:B------:R-:W0:Y:S01]  /*2eb0*/  LDC.64 R76, c[0x0][0x5b8] ;  /* 0x00016e00ff4c7b82 */ /* 0x000e220000000a00 */
[----:B------:R-:W-:-:S07]  /*2ec0*/  ULDC.64 UR4, c[0x0][0x5c0] ;  /* 0x0001700000047ab9 */ /* 0x000fce0000000a00 */
[----:B------:R-:W1:Y:S08]  /*2ed0*/  LDC.64 R78, c[0x0][0x5b0] ;  /* 0x00016c00ff4e7b82 */ /* 0x000e700000000a00 */
[----:B------:R-:W2:Y:S01]  /*2ee0*/  LDC.64 R80, c[0x0][0x5a8] ;  /* 0x00016a00ff507b82 */ /* 0x000ea20000000a00 */
[-C--:B0-----:R-:W-:Y:S02]  /*2ef0*/  IMAD R6, R11, R76.reuse, RZ ;  /* 0x0000004c0b067224 */ /* 0x081fe400078e02ff */
[----:B------:R-:W-:-:S04]  /*2f00*/  IMAD.WIDE.U32 R4, R19, R76, R62 ;  /* 0x0000004c13047225 */ /* 0x000fc800078e003e */
[----:B------:R-:W-:Y:S01]  /*2f10*/  IMAD R73, R19, R77, R6 ;  /* 0x0000004d13497224 */ /* 0x000fe200078e0206 */
[----:B------:R-:W-:Y:S01]  /*2f20*/  IADD3 R8, P0, R12, R4, RZ ;  /* 0x000000040c087210 */ /* 0x000fe20007f1e0ff */
[----:B-1----:R-:W-:-:S03]  /*2f30*/  IMAD R3, R21, R78, RZ ;  /* 0x0000004e15037224 */ /* 0x002fc600078e02ff */
[----:B------:R-:W-:Y:S01]  /*2f40*/  IADD3.X R9, R13, R5, R73, P0, !PT ;  /* 0x000000050d097210 */ /* 0x000fe200007fe449 */
[C---:B------:R-:W-:Y:S02]  /*2f50*/  IMAD R21, R20.reuse, R79, R3 ;  /* 0x0000004f14157224 */ /* 0x040fe400078e0203 */
[----:B------:R-:W-:-:S04]  /*2f60*/  IMAD.WIDE.U32 R4, R20, R78, R8 ;  /* 0x0000004e14047225 */ /* 0x000fc800078e0008 */
[----:B------:R-:W-:Y:S01]  /*2f70*/  IMAD.IADD R3, R5, 0x1, R21 ;  /* 0x0000000105037824 */ /* 0x000fe200078e0215 */
[----:B--2---:R-:W-:-:S04]  /*2f80*/  LEA R10, P0, R4, R80, 0x2 ;  /* 0x00000050040a7211 */ /* 0x004fc800078010ff */
[----:B------:R-:W-:-:S05]  /*2f90*/  LEA.HI.X R11, R4, R81, R3, 0x2, P0 ;  /* 0x00000051040b7211 */ /* 0x000fca00000f1403 */
[----:B------:R0:W2:Y:S01]  /*2fa0*/  @P2 LDG.E.LTC128B R3, desc[UR48][R10.64] ;  /* 0x000000300a032981 */ /* 0x0000a2000c1e1920 */
[----:B------:R-:W-:Y:S01]  /*2fb0*/  IMAD.WIDE.U32 R4, R20, R78, R12 ;  /* 0x0000004e14047225 */ /* 0x000fe200078e000c */
[----:B------:R-:W-:Y:S01]  /*2fc0*/  LEA R6, P1, R72, UR4, 0x2 ;  /* 0x0000000448067c11 */ /* 0x000fe2000f8210ff */
[----:B------:R-:W-:Y:S01]  /*2fd0*/  BSSY B1, `(.L_x_38) ;  /* 0x0000014000017945 */ /* 0x000fe20003800000 */
[----:B------:R-:W-:-:S04]  /*2fe0*/  IADD3 R14, P0, R62, R4, RZ ;  /* 0x000000043e0e7210 */ /* 0x000fc80007f1e0ff */
[----:B------:R-:W-:Y:S01]  /*2ff0*/  IADD3.X R15, R63, R21, R5, P0, !PT ;  /* 0x000000153f0f7210 */ /* 0x000fe200007fe405 */
[----:B0-----:R-:W-:Y:S01]  /*3000*/  IMAD.SHL.U32 R10, R78, 0x8, RZ ;  /* 0x000000084e0a7824 */ /* 0x001fe200078e00ff */
[----:B------:R-:W-:Y:S02]  /*3010*/  ISETP.GT.AND P0, PT, R22, 0x1, PT ;  /* 0x000000011600780c */ /* 0x000fe40003f04270 */
[----:B------:R-:W-:Y:S01]  /*3020*/  SHF.L.U64.HI R11, R78, 0x3, R79 ;  /* 0x000000034e0b7819 */ /* 0x000fe2000001024f */
[----:B------:R-:W-:-:S04]  /*3030*/  IMAD.WIDE.U32 R14, R19, R76, R14 ;  /* 0x0000004c130e7225 */ /* 0x000fc800078e000e */
[----:B------:R-:W-:Y:S01]  /*3040*/  IMAD.IADD R5, R73, 0x1, R15 ;  /* 0x0000000149057824 */ /* 0x000fe200078e020f */
[----:B------:R-:W-:Y:S01]  /*3050*/  LEA R4, P4, R14, R80, 0x2 ;  /* 0x000000500e047211 */ /* 0x000fe200078810ff */
[----:B------:R-:W-:-:S03]  /*3060*/  IMAD.WIDE.U32 R10, R20, R78, R10 ;  /* 0x0000004e140a7225 */ /* 0x000fc600078e000a */
[----:B------:R-:W-:Y:S02]  /*3070*/  LEA.HI.X R5, R14, R81, R5, 0x2, P4 ;  /* 0x000000510e057211 */ /* 0x000fe400020f1405 */
[----:B--2---:R-:W-:-:S05]  /*3080*/  LOP3.LUT R7, R3, 0xffffe000, RZ, 0xc0, !PT ;  /* 0xffffe00003077812 */ /* 0x004fca00078ec0ff */
[----:B------:R-:W-:-:S04]  /*3090*/  FMUL R7, R7, R58 ;  /* 0x0000003a07077220 */ /* 0x000fc80000400000 */
[----:B------:R-:W-:Y:S01]  /*30a0*/  FFMA R77, R24, R57, R7 ;  /* 0x00000039184d7223 */ /* 0x000fe20000000007 */
[----:B------:R-:W-:Y:S02]  /*30b0*/  LEA.HI.X R7, R72, UR5, R83, 0x2, P1 ;  /* 0x0000000548077c11 */ /* 0x000fe400088f1453 */
[----:B------:R-:W-:Y:S02]  /*30c0*/  ISETP.GT.AND P1, PT, R0, RZ, P0 ;  /* 0x000000ff0000720c */ /* 0x000fe40000724270 */
[----:B------:R-:W-:-:S05]  /*30d0*/  F2FP.TF32.F32.PACK_B R77, R77 ;  /* 0x0000004dff4d723e */ /* 0x000fca00024050ff */
[----:B------:R0:W-:Y:S06]  /*30e0*/  @P2 STG.E desc[UR48][R6.64], R77 ;  /* 0x0000004d06002986 */ /* 0x0001ec000c101930 */
[----:B------:R-:W-:Y:S05]  /*30f0*/  @!P1 BRA `(.L_x_39) ;  /* 0x0000000000049947 */ /* 0x000fea0003800000 */
[----:B------:R1:W5:Y:S02]  /*3100*/  LDG.E.LTC128B R3, desc[UR48][R4.64+0x4] ;  /* 0x0000043004037981 */ /* 0x000364000c1e1920 */
.L_x_39:
[----:B------:R-:W-:Y:S05]  /*3110*/  BSYNC B1 ;  /* 0x0000000000017941 */ /* 0x000fea0003800000 */
.L_x_38:
[----:B-----5:R-:W-:Y:S01]  /*3120*/  LOP3.LUT R15, R3, 0xffffe000, RZ, 0xc0, !PT ;  /* 0xffffe000030f7812 */ /* 0x020fe200078ec0ff */
[----:B------:R-:W-:Y:S01]  /*3130*/  IMAD.IADD R21, R21, 0x1, R11 ;  /* 0x0000000115157824 */ /* 0x000fe200078e020b */
[----:B------:R-:W-:Y:S02]  /*3140*/  IADD3 R11, P2, R8, R10, RZ ;  /* 0x0000000a080b7210 */ /* 0x000fe40007f5e0ff */
[----:B------:R-:W-:Y:S01]  /*3150*/  ISETP.GT.AND P3, PT, R0, 0x8, P3 ;  /* 0x000000080000780c */ /* 0x000fe20001f64270 */
[----:B------:R-:W-:Y:S02]  /*3160*/  FMUL R8, R15, R58 ;  /* 0x0000003a0f087220 */ /* 0x000fe40000400000 */
[----:B------:R-:W-:Y:S01]  /*3170*/  IMAD.X R18, R21, 0x1, R9, P2 ;  /* 0x0000000115127824 */ /* 0x000fe200010e0609 */
[----:B------:R-:W-:Y:S01]  /*3180*/  LEA R14, P2, R11, R80, 0x2 ;  /* 0x000000500b0e7211 */ /* 0x000fe200078410ff */
[----:B------:R-:W-:-:S03]  /*3190*/  FFMA R25, R25, R57, R8 ;  /* 0x0000003919197223 */ /* 0x000fc60000000008 */
[----:B------:R-:W-:Y:S01]  /*31a0*/  LEA.HI.X R15, R11, R81, R18, 0x2, P2 ;  /* 0x000000510b0f7211 */ /* 0x000fe200010f1412 */
[----:B------:R-:W-:Y:S01]  /*31b0*/  IMAD.MOV.U32 R18, RZ, RZ, R3 ;  /* 0x000000ffff127224 */ /* 0x000fe200078e0003 */
[----:B------:R-:W-:-:S05]  /*31c0*/  F2FP.TF32.F32.PACK_B R25, R25 ;  /* 0x00000019ff19723e */ /* 0x000fca00024050ff */
[----:B------:R2:W-:Y:S04]  /*31d0*/  @P1 STG.E desc[UR48][R6.64+0x4], R25 ;  /* 0x0000041906001986 */ /* 0x0005e8000c101930 */
[----:B------:R-:W3:Y:S01]  /*31e0*/  @P3 LDG.E.LTC128B R18, desc[UR48][R14.64] ;  /* 0x000000300e123981 */ /* 0x000ee2000c1e1920 */
[----:B------:R-:W-:Y:S01]  /*31f0*/  IADD3 R12, P1, P2, R62, R10, R12 ;  /* 0x0000000a3e0c7210 */ /* 0x000fe20007a3e00c */
[----:B------:R-:W-:Y:S01]  /*3200*/  BSSY B1, `(.L_x_40) ;  /* 0x0000011000017945 */ /* 0x000fe20003800000 */
[----:B------:R-:W-:Y:S02]  /*3210*/  SHF.L.U64.HI R9, R59, 0x2, R64 ;  /* 0x000000023b097819 */ /* 0x000fe40000010240 */
[----:B------:R-:W-:Y:S02]  /*3220*/  IADD3.X R13, R63, R21, R13, P1, P2 ;  /* 0x000000153f0d7210 */ /* 0x000fe40000fe440d */
[----:B------:R-:W-:-:S02]  /*3230*/  LEA R10, P1, R59, R6, 0x2 ;  /* 0x000000063b0a7211 */ /* 0x000fc400078210ff */
[----:B------:R-:W-:Y:S01]  /*3240*/  ISETP.GT.AND P0, PT, R0, 0x8, P0 ;  /* 0x000000080000780c */ /* 0x000fe20000704270 */
[----:B------:R-:W-:-:S04]  /*3250*/  IMAD.WIDE.U32 R12, R19, R76, R12 ;  /* 0x0000004c130c7225 */ /* 0x000fc800078e000c */
[----:B------:R-:W-:Y:S01]  /*3260*/  IMAD.X R11, R9, 0x1, R7, P1 ;  /* 0x00000001090b7824 */ /* 0x000fe200008e0607 */
[----:B------:R-:W-:Y:S02]  /*3270*/  LEA R8, P2, R12, R80, 0x2 ;  /* 0x000000500c087211 */ /* 0x000fe400078410ff */
[----:B---3--:R-:W-:-:S05]  /*3280*/  LOP3.LUT R3, R18, 0xffffe000, RZ, 0xc0, !PT ;  /* 0xffffe00012037812 */ /* 0x008fca00078ec0ff */
[----:B------:R-:W-:-:S04]  /*3290*/  FMUL R3, R3, R58 ;  /* 0x0000003a03037220 */ /* 0x000fc80000400000 */
[----:B------:R-:W-:Y:S01]  /*32a0*/  FFMA R19, R26, R57, R3 ;  /* 0x000000391a137223 */ /* 0x000fe20000000003 */
[----:B------:R-:W-:-:S04]  /*32b0*/  IMAD.IADD R3, R73, 0x1, R13 ;  /* 0x0000000149037824 */ /* 0x000fc800078e020d */
[----:B------:R-:W-:Y:S02]  /*32c0*/  F2FP.TF32.F32.PACK_B R19, R19 ;  /* 0x00000013ff13723e */ /* 0x000fe400024050ff */
[----:B------:R-:W-:-:S03]  /*32d0*/  LEA.HI.X R9, R12, R81, R3, 0x2, P2 ;  /* 0x000000510c097211 */ /* 0x000fc600010f1403 */
[----:B------:R2:W-:Y:S01]  /*32e0*/  @P3 STG.E desc[UR48][R10.64], R19 ;  /* 0x000000130a003986 */ /* 0x0005e2000c101930 */
[----:B------:R-:W-:Y:S05]  /*32f0*/  @!P0 BRA `(.L_x_41) ;  /* 0x0000000000048947 */ /* 0x000fea0003800000 */
[----:B------:R3:W5:Y:S02]  /*3300*/  LDG.E.LTC128B R18, desc[UR48][R8.64+0x4] ;  /* 0x0000043008127981 */ /* 0x000764000c1e1920 */
.L_x_41:
[----:B------:R-:W-:Y:S05]  /*3310*/  BSYNC B1 ;  /* 0x0000000000017941 */ /* 0x000fea0003800000 */
.L_x_40:
[----:B-----5:R-:W-:Y:S01]  /*3320*/  LOP3.LUT R3, R18, 0xffffe000, RZ, 0xc0, !PT ;  /* 0xffffe00012037812 */ /* 0x020fe200078ec0ff */
[----:B------:R-:W-:Y:S01]  /*3330*/  BSSY B1, `(.L_x_42) ;  /* 0x0000009000017945 */ /* 0x000fe20003800000 */
[----:B------:R-:W-:-:S03]  /*3340*/  ISETP.GT.AND P1, PT, R22, 0x8, PT ;  /* 0x000000081600780c */ /* 0x000fc60003f24270 */
[----:B------:R-:W-:Y:S01]  /*3350*/  FMUL R12, R3, R58 ;  /* 0x0000003a030c7220 */ /* 0x000fe20000400000 */
[----:B------:R-:W-:-:S03]  /*3360*/  ISETP.GT.AND P2, PT, R0, RZ, P1 ;  /* 0x000000ff0000720c */ /* 0x000fc60000f44270 */
[----:B------:R-:W-:-:S05]  /*3370*/  FFMA R27, R27, R57, R12 ;  /* 0x000000391b1b7223 */ /* 0x000fca000000000c */
[----:B------:R-:W-:-:S05]  /*3380*/  F2FP.TF32.F32.PACK_B R27, R27 ;  /* 0x0000001bff1b723e */ /* 0x000fca00024050ff */
[----:B------:R4:W-:Y:S01]  /*3390*/  @P0 STG.E desc[UR48][R10.64+0x4], R27 ;  /* 0x0000041b0a000986 */ /* 0x0009e2000c101930 */
[----:B------:R-:W-:Y:S05]  /*33a0*/  @!P2 BRA `(.L_x_43) ;  /* 0x000000000004a947 */ /* 0x000fea0003800000 */
[----:B------:R0:W5:Y:S02]  /*33b0*/  LDG.E.LTC128B R18, desc[UR48][R4.64+0x20] ;  /* 0x0000203004127981 */ /* 0x000164000c1e1920 */
.L_x_43:
[----:B------:R-:W-:Y:S05]  /*33c0*/  BSYNC B1 ;  /* 0x0000000000017941 */ /* 0x000fea0003800000 */
.L_x_42:
        /* <DEDUP_REMOVED lines=10> */
.L_x_45:
[----:B------:R-:W-:Y:S05]  /*3470*/  BSYNC B1 ;  /* 0x0000000000017941 */ /* 0x000fea0003800000 */
.L_x_44:
[----:B0----5:R-:W-:Y:S01]  /*3480*/  LOP3.LUT R3, R18, 0xffffe000, RZ, 0xc0, !PT ;  /* 0xffffe00012037812 */ /* 0x021fe200078ec0ff */
[----:B------:R-:W-:Y:S01]  /*3490*/  BSSY B1, `(.L_x_46) ;  /* 0x0000008000017945 */ /* 0x000fe20003800000 */
[----:B------:R-:W-:-:S03]  /*34a0*/  ISETP.GT.AND P1, PT, R0, 0x8, P1 ;  /* 0x000000080000780c */ /* 0x000fc60000f24270 */
[----:B------:R-:W-:-:S04]  /*34b0*/  FMUL R12, R3, R58 ;  /* 0x0000003a030c7220 */ /* 0x000fc80000400000 */
[----:B------:R-:W-:-:S05]  /*34c0*/  FFMA R29, R29, R57, R12 ;  /* 0x000000391d1d7223 */ /* 0x000fca000000000c */
[----:B------:R-:W-:-:S05]  /*34d0*/  F2FP.TF32.F32.PACK_B R29, R29 ;  /* 0x0000001dff1d723e */ /* 0x000fca00024050ff */
[----:B------:R0:W-:Y:S01]  /*34e0*/  @P3 STG.E desc[UR48][R6.64+0x24], R29 ;  /* 0x0000241d06003986 */ /* 0x0001e2000c101930 */
[----:B------:R-:W-:Y:S05]  /*34f0*/  @!P1 BRA `(.L_x_47) ;  /* 0x0000000000049947 */ /* 0x000fea0003800000 */
[----:B------:R0:W5:Y:S02]  /*3500*/  LDG.E.LTC128B R18, desc[UR48][R8.64+0x20] ;  /* 0x0000203008127981 */ /* 0x000164000c1e1920 */
.L_x_47:
[----:B------:R-:W-:Y:S05]  /*3510*/  BSYNC B1 ;  /* 0x0000000000017941 */ /* 0x000fea0003800000 */
.L_x_46:
[----:B-----5:R-:W-:Y:S01]  /*3520*/  LOP3.LUT R3, R18, 0xffffe000, RZ, 0xc0, !PT ;  /* 0xffffe00012037812 */ /* 0x020fe200078ec0ff */
        /* <DEDUP_REMOVED lines=8> */
.L_x_49:
[----:B------:R-:W-:Y:S05]  /*35b0*/  BSYNC B1 ;  /* 0x0000000000017941 */ /* 0x000fea0003800000 */
.L_x_48:
[----:B0----5:R-:W-:Y:S01]  /*35c0*/  LOP3.LUT R3, R18, 0xffffe000, RZ, 0xc0, !PT ;  /* 0xffffe00012037812 */ /* 0x021fe200078ec0ff */
        /* <DEDUP_REMOVED lines=9> */
.L_x_51:
[----:B------:R-:W-:Y:S05]  /*3660*/  BSYNC B1 ;  /* 0x0000000000017941 */ /* 0x000fea0003800000 */
.L_x_50:
        /* <DEDUP_REMOVED lines=10> */
.L_x_53:
[----:B------:R-:W-:Y:S05]  /*3710*/  BSYNC B1 ;  /* 0x0000000000017941 */ /* 0x000fea0003800000 */
.L_x_52:
        /* <DEDUP_REMOVED lines=9> */
.L_x_55:
[----:B------:R-:W-:Y:S05]  /*37b0*/  BSYNC B1 ;  /* 0x0000000000017941 */ /* 0x000fea0003800000 */
.L_x_54:
        /* <DEDUP_REMOVED lines=9> */
.L_x_57:
[----:B------:R-:W-:Y:S05]  /*3850*/  BSYNC B1 ;  /* 0x0000000000017941 */ /* 0x000fea0003800000 */
.L_x_56:
        /* <DEDUP_REMOVED lines=10> */
.L_x_59:
[----:B------:R-:W-:Y:S05]  /*3900*/  BSYNC B1 ;  /* 0x0000000000017941 */ /* 0x000fea0003800000 */
.L_x_58:
        /* <DEDUP_REMOVED lines=10> */
.L_x_61:
[----:B------:R-:W-:Y:S05]  /*39b0*/  BSYNC B1 ;  /* 0x0000000000017941 */ /* 0x000fea0003800000 */
.L_x_60:
        /* <DEDUP_REMOVED lines=9> */
.L_x_63:
[----:B------:R-:W-:Y:S05]  /*3a50*/  BSYNC B1 ;  /* 0x0000000000017941 */ /* 0x000fea0003800000 */
.L_x_62:
        /* <DEDUP_REMOVED lines=9> */
.L_x_65:
[----:B------:R-:W-:Y:S05]  /*3af0*/  BSYNC B1 ;  /* 0x0000000000017941 */ /* 0x000fea0003800000 */
.L_x_64:
        /* <DEDUP_REMOVED lines=10> */
.L_x_67:
[----:B------:R-:W-:Y:S05]  /*3ba0*/  BSYNC B1 ;  /* 0x0000000000017941 */ /* 0x000fea0003800000 */
.L_x_66:
        /* <DEDUP_REMOVED lines=10> */
.L_x_69:
[----:B------:R-:W-:Y:S05]  /*3c50*/  BSYNC B1 ;  /* 0x0000000000017941 */ /* 0x000fea0003800000 */
.L_x_68:
        /* <DEDUP_REMOVED lines=9> */
.L_x_71:
[----:B------:R-:W-:Y:S05]  /*3cf0*/  BSYNC B1 ;  /* 0x0000000000017941 */ /* 0x000fea0003800000 */
.L_x_70:
        /* <DEDUP_REMOVED lines=9> */
.L_x_73:
[----:B------:R-:W-:Y:S05]  /*3d90*/  BSYNC B1 ;  /* 0x0000000000017941 */ /* 0x000fea0003800000 */
.L_x_72:
        /* <DEDUP_REMOVED lines=10> */
.L_x_75:
[----:B------:R-:W-:Y:S05]  /*3e40*/  BSYNC B1 ;  /* 0x0000000000017941 */ /* 0x000fea0003800000 */
.L_x_74:
        /* <DEDUP_REMOVED lines=10> */
.L_x_77:
[----:B------:R-:W-:Y:S05]  /*3ef0*/  BSYNC B1 ;  /* 0x0000000000017941 */ /* 0x000fea0003800000 */
.L_x_76:
        /* <DEDUP_REMOVED lines=9> */
.L_x_79:
[----:B------:R-:W-:Y:S05]  /*3f90*/  BSYNC B1 ;  /* 0x0000000000017941 */ /* 0x000fea0003800000 */
.L_x_78:
        /* <DEDUP_REMOVED lines=9> */
.L_x_81:
[----:B------:R-:W-:Y:S05]  /*4030*/  BSYNC B1 ;  /* 0x0000000000017941 */ /* 0x000fea0003800000 */
.L_x_80:
        /* <DEDUP_REMOVED lines=10> */
.L_x_83:
[----:B------:R-:W-:Y:S05]  /*40e0*/  BSYNC B1 ;  /* 0x0000000000017941 */ /* 0x000fea0003800000 */
.L_x_82:
        /* <DEDUP_REMOVED lines=10> */
.L_x_85:
[----:B------:R-:W-:Y:S05]  /*4190*/  BSYNC B1 ;  /* 0x0000000000017941 */ /* 0x000fea0003800000 */
.L_x_84:
        /* <DEDUP_REMOVED lines=9> */
.L_x_87:
[----:B------:R-:W-:Y:S05]  /*4230*/  BSYNC B1 ;  /* 0x0000000000017941 */ /* 0x000fea0003800000 */
.L_x_86:
        /* <DEDUP_REMOVED lines=9> */
.L_x_89:
[----:B------:R-:W-:Y:S05]  /*42d0*/  BSYNC B1 ;  /* 0x0000000000017941 */ /* 0x000fea0003800000 */
.L_x_88:
        /* <DEDUP_REMOVED lines=10> */
.L_x_91:
[----:B------:R-:W-:Y:S05]  /*4380*/  BSYNC B1 ;  /* 0x0000000000017941 */ /* 0x000fea0003800000 */
.L_x_90:
        /* <DEDUP_REMOVED lines=10> */
.L_x_93:
[----:B------:R-:W-:Y:S05]  /*4430*/  BSYNC B1 ;  /* 0x0000000000017941 */ /* 0x000fea0003800000 */
.L_x_92:
[----:B0----5:R-:W-:Y:S01]  /*4440*/  LOP3.LUT R3, R18, 0xffffe000, RZ, 0xc0, !PT ;  /* 0xffffe00012037812 */ /* 0x021fe200078ec0ff */
[----:B------:R-:W-:Y:S01]  /*4450*/  BSSY B1, `(.L_x_94) ;  /* 0x0000008000017945 */ /* 0x000fe20003800000 */
[----:B------:R-:W-:-:S03]  /*4460*/  ISETP.GT.AND P1, PT, R0, 0x8, P1 ;  /* 0x000000080000780c */ /* 0x000fc60000f24270 */
[----:B-1----:R-:W-:-:S04]  /*4470*/  FMUL R4, R3, R58 ;  /* 0x0000003a03047220 */ /* 0x002fc80000400000 */
[----:B------:R-:W-:-:S05]  /*4480*/  FFMA R53, R53, R57, R4 ;  /* 0x0000003935357223 */ /* 0x000fca0000000004 */
[----:B------:R-:W-:-:S05]  /*4490*/  F2FP.TF32.F32.PACK_B R53, R53 ;  /* 0x00000035ff35723e */ /* 0x000fca00024050ff */
[----:B------:R0:W-:Y:S01]  /*44a0*/  @P3 STG.E desc[UR48][R6.64+0xe4], R53 ;  /* 0x0000e43506003986 */ /* 0x0001e2000c101930 */
[----:B------:R-:W-:Y:S05]  /*44b0*/  @!P1 BRA `(.L_x_95) ;  /* 0x0000000000049947 */ /* 0x000fea0003800000 */
[----:B------:R1:W5:Y:S02]  /*44c0*/  LDG.E.LTC128B R18, desc[UR48][R8.64+0xe0] ;  /* 0x0000e03008127981 */ /* 0x000364000c1e1920 */
.L_x_95:
[----:B------:R-:W-:Y:S05]  /*44d0*/  BSYNC B1 ;  /* 0x0000000000017941 */ /* 0x000fea0003800000 */
.L_x_94:
[----:B-----5:R-:W-:Y:S01]  /*44e0*/  LOP3.LUT R3, R18, 0xffffe000, RZ, 0xc0, !PT ;  /* 0xffffe00012037812 */ /* 0x020fe200078ec0ff */
[----:B------:R-:W-:Y:S01]  /*44f0*/  @P1 IMAD.MOV.U32 R4, RZ, RZ, R10 ;  /* 0x000000ffff041224 */ /* 0x000fe200078e000a */
[----:B------:R-:W-:Y:S01]  /*4500*/  ISETP.GT.AND P0, PT, R0, 0x8, P0 ;  /* 0x000000080000780c */ /* 0x000fe20000704270 */
[----:B------:R-:W-:Y:S01]  /*4510*/  @P1 IMAD.MOV.U32 R5, RZ, RZ, R11 ;  /* 0x000000ffff051224 */ /* 0x000fe200078e000b */
[----:B------:R-:W-:Y:S01]  /*4520*/  BSSY B1, `(.L_x_96) ;  /* 0x0000007000017945 */ /* 0x000fe20003800000 */
[----:B------:R-:W-:-:S04]  /*4530*/  FMUL R3, R3, R58 ;  /* 0x0000003a03037220 */ /* 0x000fc80000400000 */
[----:B------:R-:W-:-:S05]  /*4540*/  FFMA R3, R54, R57, R3 ;  /* 0x0000003936037223 */ /* 0x000fca0000000003 */
[----:B------:R-:W-:-:S05]  /*4550*/  F2FP.TF32.F32.PACK_B R3, R3 ;  /* 0x00000003ff03723e */ /* 0x000fca00024050ff */
[----:B------:R0:W-:Y:S01]  /*4560*/  @P1 STG.E desc[UR48][R4.64+0xe0], R3 ;  /* 0x0000e00304001986 */ /* 0x0001e2000c101930 */
[----:B------:R-:W-:Y:S05]  /*4570*/  @!P0 BRA `(.L_x_97) ;  /* 0x0000000000048947 */ /* 0x000fea0003800000 */
[----:B------:R0:W5:Y:S02]  /*4580*/  LDG.E.LTC128B R18, desc[UR48][R8.64+0xe4] ;  /* 0x0000e43008127981 */ /* 0x000164000c1e1920 */
.L_x_97:
[----:B------:R-:W-:Y:S05]  /*4590*/  BSYNC B1 ;  /* 0x0000000000017941 */ /* 0x000fea0003800000 */
.L_x_96:
[----:B------:R-:W-:Y:S05]  /*45a0*/  @!P0 BRA `(.L_x_98) ;  /* 0x0000000800708947 */ /* 0x000fea0003800000 */
[----:B0----5:R-:W-:-:S05]  /*45b0*/  LOP3.LUT R3, R18, 0xffffe000, RZ, 0xc0, !PT ;  /* 0xffffe00012037812 */ /* 0x021fca00078ec0ff */
[----:B------:R-:W-:-:S04]  /*45c0*/  FMUL R0, R3, R58 ;  /* 0x0000003a03007220 */ /* 0x000fc80000400000 */
[----:B------:R-:W-:-:S05]  /*45d0*/  FFMA R55, R55, R57, R0 ;  /* 0x0000003937377223 */ /* 0x000fca0000000000 */
[----:B------:R-:W-:-:S05]  /*45e0*/  F2FP.TF32.F32.PACK_B R55, R55 ;  /* 0x00000037ff37723e */ /* 0x000fca00024050ff */
[----:B------:R0:W-:Y:S01]  /*45f0*/  STG.E desc[UR48][R10.64+0xe4], R55 ;  /* 0x0000e4370a007986 */ /* 0x0001e2000c101930 */
[----:B------:R-:W-:Y:S05]  /*4600*/  BRA `(.L_x_98) ;  /* 0x0000000800587947 */ /* 0x000fea0003800000 */
.L_x_37:
[----:B------:R-:W-:Y:S01]  /*4610*/  ISETP.GT.AND P4, PT, R22, 0x1, PT ;  /* 0x000000011600780c */ /* 0x000fe20003f84270 */
[----:B------:R-:W-:Y:S01]  /*4620*/  ULDC.64 UR4, c[0x0][0x5c0] ;  /* 0x0001700000047ab9 */ /* 0x000fe20000000a00 */
[-C--:B------:R-:W-:Y:S01]  /*4630*/  FMUL R3, R24, R57.reuse ;  /* 0x0000003918037220 */ /* 0x080fe20000400000 */
[----:B------:R-:W-:Y:S01]  /*4640*/  LEA R4, P1, R72, UR4, 0x2 ;  /* 0x0000000448047c11 */ /* 0x000fe2000f8210ff */
[-C--:B------:R-:W-:Y:S01]  /*4650*/  FMUL R25, R25, R57.reuse ;  /* 0x0000003919197220 */ /* 0x080fe20000400000 */
[----:B------:R-:W-:Y:S01]  /*4660*/  ISETP.GT.AND P0, PT, R0, RZ, P4 ;  /* 0x000000ff0000720c */ /* 0x000fe20002704270 */
[-C--:B------:R-:W-:Y:S01]  /*4670*/  FMUL R9, R26, R57.reuse ;  /* 0x000000391a097220 */ /* 0x080fe20000400000 */
[----:B------:R-:W-:Y:S01]  /*4680*/  ISETP.GT.AND P3, PT, R0, 0x8, P3 ;  /* 0x000000080000780c */ /* 0x000fe20001f64270 */
[-C--:B------:R-:W-:Y:S01]  /*4690*/  FMUL R27, R27, R57.reuse ;  /* 0x000000391b1b7220 */ /* 0x080fe20000400000 */
[----:B------:R-:W-:Y:S01]  /*46a0*/  LEA.HI.X R5, R72, UR5, R83, 0x2, P1 ;  /* 0x0000000548057c11 */ /* 0x000fe200088f1453 */
[----:B------:R-:W-:Y:S01]  /*46b0*/  FMUL R29, R29, R57 ;  /* 0x000000391d1d7220 */ /* 0x000fe20000400000 */
[----:B------:R-:W-:Y:S01]  /*46c0*/  F2FP.TF32.F32.PACK_B R3, R3 ;  /* 0x00000003ff03723e */ /* 0x000fe200024050ff */
[-C--:B------:R-:W-:Y:S01]  /*46d0*/  FMUL R31, R31, R57.reuse ;  /* 0x000000391f1f7220 */ /* 0x080fe20000400000 */
[----:B------:R-:W-:Y:S01]  /*46e0*/  SHF.L.U64.HI R7, R59, 0x2, R64 ;  /* 0x000000023b077819 */ /* 0x000fe20000010240 */
[----:B------:R-:W-:Y:S01]  /*46f0*/  FMUL R33, R33, R57 ;  /* 0x0000003921217220 */ /* 0x000fe20000400000 */
[----:B------:R-:W-:Y:S01]  /*4700*/  LEA R6, P1, R59, R4, 0x2 ;  /* 0x000000043b067211 */ /* 0x000fe200078210ff */
[----:B------:R0:W-:Y:S01]  /*4710*/  @P2 STG.E desc[UR48][R4.64], R3 ;  /* 0x0000000304002986 */ /* 0x0001e2000c101930 */
[----:B------:R-:W-:Y:S01]  /*4720*/  F2FP.TF32.F32.PACK_B R25, R25 ;  /* 0x00000019ff19723e */ /* 0x000fe200024050ff */
[----:B------:R-:W-:Y:S01]  /*4730*/  FMUL R11, R34, R57 ;  /* 0x00000039220b7220 */ /* 0x000fe20000400000 */
[----:B------:R-:W-:Y:S01]  /*4740*/  F2FP.TF32.F32.PACK_B R9, R9 ;  /* 0x00000009ff09723e */ /* 0x000fe200024050ff */
[----:B------:R-:W-:Y:S01]  /*4750*/  IMAD.X R7, R7, 0x1, R5, P1 ;  /* 0x0000000107077824 */ /* 0x000fe200008e0605 */
[C---:B------:R-:W-:Y:S01]  /*4760*/  ISETP.GT.AND P2, PT, R22.reuse, 0x8, PT ;  /* 0x000000081600780c */ /* 0x040fe20003f44270 */
[----:B------:R-:W-:Y:S01]  /*4770*/  @P0 STG.E desc[UR48][R4.64+0x4], R25 ;  /* 0x0000041904000986 */ /* 0x000fe2000c101930 */
[----:B------:R-:W-:Y:S01]  /*4780*/  ISETP.GT.AND P0, PT, R22, 0x9, PT ;  /* 0x000000091600780c */ /* 0x000fe20003f04270 */
[-C--:B------:R-:W-:Y:S01]  /*4790*/  FMUL R35, R35, R57.reuse ;  /* 0x0000003923237220 */ /* 0x080fe20000400000 */
[C---:B------:R-:W-:Y:S01]  /*47a0*/  ISETP.GT.AND P4, PT, R0.reuse, 0x8, P4 ;  /* 0x000000080000780c */ /* 0x040fe20002784270 */
[----:B------:R1:W-:Y:S01]  /*47b0*/  @P3 STG.E desc[UR48][R6.64], R9 ;  /* 0x0000000906003986 */ /* 0x0003e2000c101930 */
[----:B------:R-:W-:Y:S01]  /*47c0*/  ISETP.GT.AND P1, PT, R0, RZ, P2 ;  /* 0x000000ff0000720c */ /* 0x000fe20001724270 */
[-C--:B0-----:R-:W-:Y:S01]  /*47d0*/  FMUL R3, R28, R57.reuse ;  /* 0x000000391c037220 */ /* 0x081fe20000400000 */
[C---:B------:R-:W-:Y:S01]  /*47e0*/  ISETP.GT.AND P3, PT, R0.reuse, RZ, P0 ;  /* 0x000000ff0000720c */ /* 0x040fe20000764270 */
[----:B------:R-:W-:Y:S01]  /*47f0*/  FMUL R37, R37, R57 ;  /* 0x0000003925257220 */ /* 0x000fe20000400000 */
[----:B------:R-:W-:Y:S01]  /*4800*/  F2FP.TF32.F32.PACK_B R27, R27 ;  /* 0x0000001bff1b723e */ /* 0x000fe200024050ff */
[----:B------:R-:W-:Y:S01]  /*4810*/  FMUL R39, R39, R57 ;  /* 0x0000003927277220 */ /* 0x000fe20000400000 */
[----:B------:R-:W-:Y:S01]  /*4820*/  F2FP.TF32.F32.PACK_B R3, R3 ;  /* 0x00000003ff03723e */ /* 0x000fe200024050ff */
[-C--:B------:R-:W-:Y:S01]  /*4830*/  FMUL R41, R41, R57.reuse ;  /* 0x0000003929297220 */ /* 0x080fe20000400000 */
[----:B------:R-:W-:Y:S01]  /*4840*/  ISETP.GT.AND P2, PT, R0, 0x8, P2 ;  /* 0x000000080000780c */ /* 0x000fe20001744270 */
[----:B------:R-:W-:Y:S01]  /*4850*/  FMUL R43, R43, R57 ;  /* 0x000000392b2b7220 */ /* 0x000fe20000400000 */
[----:B------:R-:W-:Y:S01]  /*4860*/  F2FP.TF32.F32.PACK_B R29, R29 ;  /* 0x0000001dff1d723e */ /* 0x000fe200024050ff */
[----:B------:R-:W-:Y:S01]  /*4870*/  @P4 STG.E desc[UR48][R6.64+0x4], R27 ;  /* 0x0000041b06004986 */ /* 0x000fe2000c101930 */
[-C--:B-1----:R-:W-:Y:S01]  /*4880*/  FMUL R9, R30, R57.reuse ;  /* 0x000000391e097220 */ /* 0x082fe20000400000 */
[----:B------:R-:W-:Y:S01]  /*4890*/  ISETP.GT.AND P0, PT, R0, 0x8, P0 ;  /* 0x000000080000780c */ /* 0x000fe20000704270 */
[-C--:B------:R-:W-:Y:S01]  /*48a0*/  FMUL R45, R45, R57.reuse ;  /* 0x000000392d2d7220 */ /* 0x080fe20000400000 */
[----:B------:R0:W-:Y:S01]  /*48b0*/  @P1 STG.E desc[UR48][R4.64+0x20], R3 ;  /* 0x0000200304001986 */ /* 0x0001e2000c101930 */
[C---:B------:R-:W-:Y:S01]  /*48c0*/  ISETP.GT.AND P4, PT, R22.reuse, 0x11, PT ;  /* 0x000000111600780c */ /* 0x040fe20003f84270 */
[----:B------:R-:W-:Y:S01]  /*48d0*/  FMUL R47, R47, R57 ;  /* 0x000000392f2f7220 */ /* 0x000fe20000400000 */
[----:B------:R-:W-:Y:S01]  /*48e0*/  F2FP.TF32.F32.PACK_B R9, R9 ;  /* 0x00000009ff09723e */ /* 0x000fe200024050ff */
[----:B------:R-:W-:Y:S01]  /*48f0*/  @P3 STG.E desc[UR48][R4.64+0x24], R29 ;  /* 0x0000241d04003986 */ /* 0x000fe2000c101930 */
[----:B------:R-:W-:Y:S01]  /*4900*/  ISETP.GT.AND P3, PT, R22, 0x10, PT ;  /* 0x000000101600780c */ /* 0x000fe20003f64270 */
[----:B------:R-:W-:Y:S01]  /*4910*/  FMUL R49, R49, R57 ;  /* 0x0000003931317220 */ /* 0x000fe20000400000 */
[----:B------:R-:W-:Y:S01]  /*4920*/  F2FP.TF32.F32.PACK_B R31, R31 ;  /* 0x0000001fff1f723e */ /* 0x000fe200024050ff */
[----:B------:R1:W-:Y:S01]  /*4930*/  @P2 STG.E desc[UR48][R6.64+0x20], R9 ;  /* 0x0000200906002986 */ /* 0x0003e2000c101930 */
[C---:B------:R-:W-:Y:S01]  /*4940*/  ISETP.GT.AND P1, PT, R0.reuse, RZ, P3 ;  /* 0x000000ff0000720c */ /* 0x040fe20001f24270 */
[-C--:B------:R-:W-:Y:S01]  /*4950*/  FMUL R51, R51, R57.reuse ;  /* 0x0000003933337220 */ /* 0x080fe20000400000 */
[----:B------:R-:W-:Y:S01]  /*4960*/  ISETP.GT.AND P2, PT, R0, RZ, P4 ;  /* 0x000000ff0000720c */ /* 0x000fe20002744270 */
[----:B0-----:R-:W-:Y:S01]  /*4970*/  FMUL R3, R32, R57 ;  /* 0x0000003920037220 */ /* 0x001fe20000400000 */
[----:B------:R-:W-:Y:S01]  /*4980*/  ISETP.GT.AND P3, PT, R0, 0x8, P3 ;  /* 0x000000080000780c */ /* 0x000fe20001f64270 */
[----:B------:R-:W-:Y:S01]  /*4990*/  @P0 STG.E desc[UR48][R6.64+0x24], R31 ;  /* 0x0000241f06000986 */ /* 0x000fe2000c101930 */
[----:B------:R-:W-:Y:S01]  /*49a0*/  F2FP.TF32.F32.PACK_B R33, R33 ;  /* 0x00000021ff21723e */ /* 0x000fe200024050ff */
[----:B------:R-:W-:Y:S01]  /*49b0*/  FMUL R53, R53, R57 ;  /* 0x0000003935357220 */ /* 0x000fe20000400000 */
[----:B------:R-:W-:Y:S01]  /*49c0*/  F2FP.TF32.F32.PACK_B R3, R3 ;  /* 0x00000003ff03723e */ /* 0x000fe200024050ff */
[----:B------:R-:W-:Y:S01]  /*49d0*/  FMUL R55, R55, R57 ;  /* 0x0000003937377220 */ /* 0x000fe20000400000 */
[----:B------:R-:W-:Y:S01]  /*49e0*/  F2FP.TF32.F32.PACK_B R11, R11 ;  /* 0x0000000bff0b723e */ /* 0x000fe200024050ff */
[----:B-1----:R-:W-:Y:S01]  /*49f0*/  FMUL R9, R38, R57 ;  /* 0x0000003926097220 */ /* 0x002fe20000400000 */
[C---:B------:R-:W-:Y:S01]  /*4a00*/  ISETP.GT.AND P0, PT, R22.reuse, 0x19, PT ;  /* 0x000000191600780c */ /* 0x040fe20003f04270 */
[----:B------:R0:W-:Y:S01]  /*4a10*/  @P1 STG.E desc[UR48][R4.64+0x40], R3 ;  /* 0x0000400304001986 */ /* 0x0001e2000c101930 */
[----:B------:R-:W-:-:S02]  /*4a20*/  ISETP.GT.AND P1, PT, R22, 0x18, PT ;  /* 0x000000181600780c */ /* 0x000fc40003f24270 */
[C---:B------:R-:W-:Y:S01]  /*4a30*/  ISETP.GT.AND P4, PT, R0.reuse, 0x8, P4 ;  /* 0x000000080000780c */ /* 0x040fe20002784270 */
[----:B------:R-:W-:Y:S01]  /*4a40*/  @P2 STG.E desc[UR48][R4.64+0x44], R33 ;  /* 0x0000442104002986 */ /* 0x000fe2000c101930 */
[C---:B------:R-:W-:Y:S02]  /*4a50*/  ISETP.GT.AND P2, PT, R0.reuse, RZ, P1 ;  /* 0x000000ff0000720c */ /* 0x040fe40000f44270 */
[C---:B------:R-:W-:Y:S01]  /*4a60*/  ISETP.GT.AND P1, PT, R0.reuse, 0x8, P1 ;  /* 0x000000080000780c */ /* 0x040fe20000f24270 */
[----:B------:R1:W-:Y:S01]  /*4a70*/  @P3 STG.E desc[UR48][R6.64+0x40], R11 ;  /* 0x0000400b06003986 */ /* 0x0003e2000c101930 */
[----:B------:R-:W-:Y:S02]  /*4a80*/  ISETP.GT.AND P3, PT, R0, RZ, P0 ;  /* 0x000000ff0000720c */ /* 0x000fe40000764270 */
[----:B------:R-:W-:Y:S01]  /*4a90*/  F2FP.TF32.F32.PACK_B R35, R35 ;  /* 0x00000023ff23723e */ /* 0x000fe200024050ff */
[----:B0-----:R-:W-:Y:S01]  /*4aa0*/  FMUL R3, R36, R57 ;  /* 0x0000003924037220 */ /* 0x001fe20000400000 */
[----:B------:R-:W-:-:S02]  /*4ab0*/  F2FP.TF32.F32.PACK_B R37, R37 ;  /* 0x00000025ff25723e */ /* 0x000fc400024050ff */
[----:B------:R-:W-:Y:S01]  /*4ac0*/  F2FP.TF32.F32.PACK_B R9, R9 ;  /* 0x00000009ff09723e */ /* 0x000fe200024050ff */
[----:B------:R-:W-:Y:S01]  /*4ad0*/  @P4 STG.E desc[UR48][R6.64+0x44], R35 ;  /* 0x0000442306004986 */ /* 0x000fe2000c101930 */
[----:B------:R-:W-:Y:S02]  /*4ae0*/  F2FP.TF32.F32.PACK_B R3, R3 ;  /* 0x00000003ff03723e */ /* 0x000fe400024050ff */
[----:B------:R-:W-:Y:S01]  /*4af0*/  F2FP.TF32.F32.PACK_B R39, R39 ;  /* 0x00000027ff27723e */ /* 0x000fe200024050ff */
[----:B-1----:R-:W-:Y:S01]  /*4b00*/  FMUL R11, R42, R57 ;  /* 0x000000392a0b7220 */ /* 0x002fe20000400000 */
[----:B------:R-:W-:Y:S01]  /*4b10*/  F2FP.TF32.F32.PACK_B R41, R41 ;  /* 0x00000029ff29723e */ /* 0x000fe200024050ff */
[----:B------:R0:W-:Y:S01]  /*4b20*/  @P2 STG.E desc[UR48][R4.64+0x60], R3 ;  /* 0x0000600304002986 */ /* 0x0001e2000c101930 */
[----:B------:R-:W-:Y:S02]  /*4b30*/  ISETP.GT.AND P2, PT, R22, 0x20, PT ;  /* 0x000000201600780c */ /* 0x000fe40003f44270 */
[----:B------:R-:W-:Y:S01]  /*4b40*/  F2FP.TF32.F32.PACK_B R11, R11 ;  /* 0x0000000bff0b723e */ /* 0x000fe200024050ff */
[----:B------:R-:W-:Y:S01]  /*4b50*/  @P3 STG.E desc[UR48][R4.64+0x64], R37 ;  /* 0x0000642504003986 */ /* 0x000fe2000c101930 */
[----:B------:R-:W-:-:S02]  /*4b60*/  ISETP.GT.AND P3, PT, R0, 0x8, P0 ;  /* 0x000000080000780c */ /* 0x000fc40000764270 */
[----:B------:R-:W-:Y:S01]  /*4b70*/  ISETP.GT.AND P0, PT, R22, 0x21, PT ;  /* 0x000000211600780c */ /* 0x000fe20003f04270 */
[----:B------:R1:W-:Y:S01]  /*4b80*/  @P1 STG.E desc[UR48][R6.64+0x60], R9 ;  /* 0x0000600906001986 */ /* 0x0003e2000c101930 */
[C---:B------:R-:W-:Y:S02]  /*4b90*/  ISETP.GT.AND P4, PT, R0.reuse, RZ, P2 ;  /* 0x000000ff0000720c */ /* 0x040fe40001784270 */
[----:B------:R-:W-:Y:S01]  /*4ba0*/  ISETP.GT.AND P1, PT, R0, RZ, P0 ;  /* 0x000000ff0000720c */ /* 0x000fe20000724270 */
[----:B0-----:R-:W-:Y:S01]  /*4bb0*/  FMUL R3, R40, R57 ;  /* 0x0000003928037220 */ /* 0x001fe20000400000 */
[C---:B------:R-:W-:Y:S02]  /*4bc0*/  ISETP.GT.AND P2, PT, R0.reuse, 0x8, P2 ;  /* 0x000000080000780c */ /* 0x040fe40001744270 */
[----:B------:R-:W-:Y:S02]  /*4bd0*/  F2FP.TF32.F32.PACK_B R43, R43 ;  /* 0x0000002bff2b723e */ /* 0x000fe400024050ff */
[----:B------:R-:W-:Y:S01]  /*4be0*/  F2FP.TF32.F32.PACK_B R3, R3 ;  /* 0x00000003ff03723e */ /* 0x000fe200024050ff */
[----:B------:R-:W-:Y:S01]  /*4bf0*/  @P3 STG.E desc[UR48][R6.64+0x64], R39 ;  /* 0x0000642706003986 */ /* 0x000fe2000c101930 */
[----:B------:R-:W-:Y:S01]  /*4c00*/  ISETP.GT.AND P3, PT, R0, 0x8, P0 ;  /* 0x000000080000780c */ /* 0x000fe20000764270 */
[----:B-1----:R-:W-:Y:S01]  /*4c10*/  FMUL R9, R46, R57 ;  /* 0x000000392e097220 */ /* 0x002fe20000400000 */
[----:B------:R-:W-:Y:S01]  /*4c20*/  ISETP.GT.AND P0, PT, R22, 0x29, PT ;  /* 0x000000291600780c */ /* 0x000fe20003f04270 */
[----:B------:R0:W-:Y:S01]  /*4c30*/  @P4 STG.E desc[UR48][R4.64+0x80], R3 ;  /* 0x0000800304004986 */ /* 0x0001e2000c101930 */
[----:B------:R-:W-:-:S02]  /*4c40*/  F2FP.TF32.F32.PACK_B R45, R45 ;  /* 0x0000002dff2d723e */ /* 0x000fc400024050ff */
[----:B------:R-:W-:Y:S01]  /*4c50*/  F2FP.TF32.F32.PACK_B R9, R9 ;  /* 0x00000009ff09723e */ /* 0x000fe200024050ff */
[----:B------:R-:W-:Y:S01]  /*4c60*/  @P1 STG.E desc[UR48][R4.64+0x84], R41 ;  /* 0x0000842904001986 */ /* 0x000fe2000c101930 */
[----:B------:R-:W-:Y:S02]  /*4c70*/  ISETP.GT.AND P1, PT, R22, 0x28, PT ;  /* 0x000000281600780c */ /* 0x000fe40003f24270 */
[----:B------:R-:W-:Y:S01]  /*4c80*/  F2FP.TF32.F32.PACK_B R47, R47 ;  /* 0x0000002fff2f723e */ /* 0x000fe200024050ff */
[----:B------:R1:W-:Y:S01]  /*4c90*/  @P2 STG.E desc[UR48][R6.64+0x80], R11 ;  /* 0x0000800b06002986 */ /* 0x0003e2000c101930 */
[C---:B------:R-:W-:Y:S02]  /*4ca0*/  ISETP.GT.AND P4, PT, R0.reuse, RZ, P1 ;  /* 0x000000ff0000720c */ /* 0x040fe40000f84270 */
[----:B------:R-:W-:Y:S01]  /*4cb0*/  ISETP.GT.AND P2, PT, R0, RZ, P0 ;  /* 0x000000ff0000720c */ /* 0x000fe20000744270 */
[----:B0-----:R-:W-:Y:S01]  /*4cc0*/  FMUL R3, R44, R57 ;  /* 0x000000392c037220 */ /* 0x001fe20000400000 */
[C---:B------:R-:W-:Y:S01]  /*4cd0*/  ISETP.GT.AND P1, PT, R0.reuse, 0x8, P1 ;  /* 0x000000080000780c */ /* 0x040fe20000f24270 */
[----:B------:R-:W-:Y:S01]  /*4ce0*/  @P3 STG.E desc[UR48][R6.64+0x84], R43 ;  /* 0x0000842b06003986 */ /* 0x000fe2000c101930 */
[----:B------:R-:W-:-:S02]  /*4cf0*/  ISETP.GT.AND P0, PT, R0, 0x8, P0 ;  /* 0x000000080000780c */ /* 0x000fc40000704270 */
[----:B------:R-:W-:Y:S02]  /*4d00*/  F2FP.TF32.F32.PACK_B R3, R3 ;  /* 0x00000003ff03723e */ /* 0x000fe400024050ff */
[----:B------:R-:W-:Y:S01]  /*4d10*/  ISETP.GT.AND P3, PT, R22, 0x31, PT ;  /* 0x000000311600780c */ /* 0x000fe20003f64270 */
[----:B-1----:R-:W-:Y:S01]  /*4d20*/  FMUL R11, R48, R57 ;  /* 0x00000039300b7220 */ /* 0x002fe20000400000 */
[----:B------:R-:W-:Y:S01]  /*4d30*/  F2FP.TF32.F32.PACK_B R49, R49 ;  /* 0x00000031ff31723e */ /* 0x000fe200024050ff */
[----:B------:R0:W-:Y:S01]  /*4d40*/  @P4 STG.E desc[UR48][R4.64+0xa0], R3 ;  /* 0x0000a00304004986 */ /* 0x0001e2000c101930 */
[----:B------:R-:W-:Y:S02]  /*4d50*/  F2FP.TF32.F32.PACK_B R51, R51 ;  /* 0x00000033ff33723e */ /* 0x000fe400024050ff */
[----:B------:R-:W-:Y:S01]  /*4d60*/  F2FP.TF32.F32.PACK_B R11, R11 ;  /* 0x0000000bff0b723e */ /* 0x000fe200024050ff */
[----:B------:R-:W-:Y:S01]  /*4d70*/  @P2 STG.E desc[UR48][R4.64+0xa4], R45 ;  /* 0x0000a42d04002986 */ /* 0x000fe2000c101930 */
[----:B------:R-:W-:-:S02]  /*4d80*/  ISETP.GT.AND P2, PT, R22, 0x30, PT ;  /* 0x000000301600780c */ /* 0x000fc40003f44270 */
[----:B------:R-:W-:Y:S01]  /*4d90*/  F2FP.TF32.F32.PACK_B R53, R53 ;  /* 0x00000035ff35723e */ /* 0x000fe200024050ff */
[----:B------:R1:W-:Y:S01]  /*4da0*/  @P1 STG.E desc[UR48][R6.64+0xa0], R9 ;  /* 0x0000a00906001986 */ /* 0x0003e2000c101930 */
[C---:B------:R-:W-:Y:S02]  /*4db0*/  ISETP.GT.AND P4, PT, R0.reuse, RZ, P2 ;  /* 0x000000ff0000720c */ /* 0x040fe40001784270 */
[----:B------:R-:W-:Y:S01]  /*4dc0*/  ISETP.GT.AND P1, PT, R0, RZ, P3 ;  /* 0x000000ff0000720c */ /* 0x000fe20001f24270 */
[----:B0-----:R-:W-:Y:S01]  /*4dd0*/  FMUL R3, R50, R57 ;  /* 0x0000003932037220 */ /* 0x001fe20000400000 */
[----:B------:R-:W-:Y:S01]  /*4de0*/  ISETP.GT.AND P2, PT, R0, 0x8, P2 ;  /* 0x000000080000780c */ /* 0x000fe20001744270 */
[----:B------:R-:W-:Y:S01]  /*4df0*/  @P0 STG.E desc[UR48][R6.64+0xa4], R47 ;  /* 0x0000a42f06000986 */ /* 0x000fe2000c101930 */
[----:B------:R-:W-:Y:S02]  /*4e00*/  ISETP.GT.AND P0, PT, R22, 0x38, PT ;  /* 0x000000381600780c */ /* 0x000fe40003f04270 */
[----:B------:R-:W-:-:S02]  /*4e10*/  F2FP.TF32.F32.PACK_B R3, R3 ;  /* 0x00000003ff03723e */ /* 0x000fc400024050ff */
[----:B------:R-:W-:Y:S01]  /*4e20*/  ISETP.GT.AND P3, PT, R0, 0x8, P3 ;  /* 0x000000080000780c */ /* 0x000fe20001f64270 */
[----:B-1----:R-:W-:Y:S01]  /*4e30*/  FMUL R9, R52, R57 ;  /* 0x0000003934097220 */ /* 0x002fe20000400000 */
[----:B------:R-:W-:Y:S01]  /*4e40*/  F2FP.TF32.F32.PACK_B R55, R55 ;  /* 0x00000037ff37723e */ /* 0x000fe200024050ff */
[----:B------:R0:W-:Y:S01]  /*4e50*/  @P4 STG.E desc[UR48][R4.64+0xc0], R11 ;  /* 0x0000c00b04004986 */ /* 0x0001e2000c101930 */
[----:B------:R-:W-:Y:S02]  /*4e60*/  ISETP.GT.AND P4, PT, R22, 0x39, PT ;  /* 0x000000391600780c */ /* 0x000fe40003f84270 */
[----:B------:R-:W-:Y:S01]  /*4e70*/  F2FP.TF32.F32.PACK_B R9, R9 ;  /* 0x00000009ff09723e */ /* 0x000fe200024050ff */
[----:B------:R-:W-:Y:S01]  /*4e80*/  @P1 STG.E desc[UR48][R4.64+0xc4], R49 ;  /* 0x0000c43104001986 */ /* 0x000fe2000c101930 */
[C---:B------:R-:W-:Y:S02]  /*4e90*/  ISETP.GT.AND P1, PT, R0.reuse, RZ, P0 ;  /* 0x000000ff0000720c */ /* 0x040fe40000724270 */
[C---:B------:R-:W-:Y:S01]  /*4ea0*/  ISETP.GT.AND P0, PT, R0.reuse, 0x8, P0 ;  /* 0x000000080000780c */ /* 0x040fe20000704270 */
[----:B------:R-:W-:Y:S01]  /*4eb0*/  @P2 STG.E desc[UR48][R6.64+0xc0], R3 ;  /* 0x0000c00306002986 */ /* 0x000fe2000c101930 */
[----:B------:R-:W-:-:S02]  /*4ec0*/  ISETP.GT.AND P2, PT, R0, RZ, P4 ;  /* 0x000000ff0000720c */ /* 0x000fc40002744270 */
[----:B------:R-:W-:Y:S01]  /*4ed0*/  ISETP.GT.AND P4, PT, R0, 0x8, P4 ;  /* 0x000000080000780c */ /* 0x000fe20002784270 */
[----:B0-----:R-:W-:Y:S01]  /*4ee0*/  FMUL R11, R54, R57 ;  /* 0x00000039360b7220 */ /* 0x001fe20000400000 */
[----:B------:R-:W-:Y:S04]  /*4ef0*/  @P3 STG.E desc[UR48][R6.64+0xc4], R51 ;  /* 0x0000c43306003986 */ /* 0x000fe8000c101930 */
[----:B------:R-:W-:Y:S01]  /*4f00*/  F2FP.TF32.F32.PACK_B R11, R11 ;  /* 0x0000000bff0b723e */ /* 0x000fe200024050ff */
[----:B------:R-:W-:Y:S04]  /*4f10*/  @P1 STG.E desc[UR48][R4.64+0xe0], R9 ;  /* 0x0000e00904001986 */ /* 0x000fe8000c101930 */
[----:B------:R0:W-:Y:S02]  /*4f20*/  @P2 STG.E desc[UR48][R4.64+0xe4], R53 ;  /* 0x0000e43504002986 */ /* 0x0001e4000c101930 */
[----:B0-----:R-:W-:-:S02]  /*4f30*/  @P0 IMAD.MOV.U32 R4, RZ, RZ, R6 ;  /* 0x000000ffff040224 */ /* 0x001fc400078e0006 */
[----:B------:R-:W-:-:S05]  /*4f40*/  @P0 IMAD.MOV.U32 R5, RZ, RZ, R7 ;  /* 0x000000ffff050224 */ /* 0x000fca00078e0007 */
[----:B------:R0:W-:Y:S04]  /*4f50*/  @P0 STG.E desc[UR48][R4.64+0xe0], R11 ;  /* 0x0000e00b04000986 */ /* 0x0001e8000c101930 */
[----:B------:R0:W-:Y:S02]  /*4f60*/  @P4 STG.E desc[UR48][R6.64+0xe4], R55 ;  /* 0x0000e43706004986 */ /* 0x0001e4000c101930 */
.L_x_98:
[----:B------:R-:W-:Y:S05]  /*4f70*/  BSYNC B0 ;  /* 0x0000000000007941 */ /* 0x000fea0003800000 */
.L_x_36:
[----:B0-----:R-:W3:Y:S01]  /*4f80*/  LDL.64 R4, [R1] ;  /* 0x0000000001047983 */ /* 0x001ee20000100a00 */
[----:B------:R-:W-:Y:S01]  /*4f90*/  ULDC.64 UR4, c[0x0][0x650] ;  /* 0x0001940000047ab9 */ /* 0x000fe20000000a00 */
[----:B------:R-:W-:Y:S02]  /*4fa0*/  IMAD.U32 R0, RZ, RZ, UR45 ;  /* 0x0000002dff007e24 */ /* 0x000fe4000f8e00ff */
[----:B------:R-:W-:Y:S02]  /*4fb0*/  IMAD.MOV.U32 R22, RZ, RZ, -0x1 ;  /* 0xffffffffff167424 */ /* 0x000fe400078e00ff */
[----:B------:R0:W-:Y:S01]  /*4fc0*/  SYNCS.ARRIVE.TRANS64.A1T0 RZ, [R0+UR41], RZ ;  /* 0x000000ff00ff79a7 */ /* 0x0001e20008100029 */
[----:B-----5:R-:W-:Y:S02]  /*4fd0*/  IMAD.MOV.U32 R18, RZ, RZ, -0x1 ;  /* 0xffffffffff127424 */ /* 0x020fe400078e00ff */
[----:B--2---:R-:W-:Y:S01]  /*4fe0*/  IMAD.MOV.U32 R19, RZ, RZ, -0x1 ;  /* 0xffffffffff137424 */ /* 0x004fe200078e00ff */
[----:B0-----:R-:W-:-:S02]  /*4ff0*/  PRMT R0, RZ, 0x7610, R0 ;  /* 0x00007610ff007816 */ /* 0x001fc40000000000 */
[----:B---3--:R-:W-:-:S05]  /*5000*/  LEA R16, P0, R4, R16, 0x1 ;  /* 0x0000001004107211 */ /* 0x008fca00078008ff */
[----:B------:R-:W-:Y:S01]  /*5010*/  IMAD.X R17, R66, 0x1, R17, P0 ;  /* 0x0000000142117824 */ /* 0x000fe200000e0611 */
[----:B------:R-:W-:-:S04]  /*5020*/  ISETP.GE.U32.AND P0, PT, R16, UR4, PT ;  /* 0x0000000410007c0c */ /* 0x000fc8000bf06070 */
[----:B------:R-:W-:-:S13]  /*5030*/  ISETP.GE.U32.AND.EX P0, PT, R17, UR5, PT, P0 ;  /* 0x0000000511007c0c */ /* 0x000fda000bf06100 */
[----:B------:R-:W-:Y:S05]  /*5040*/  @P0 BRA `(.L_x_99) ;  /* 0x00000004004c0947 */ /* 0x000fea0003800000 */
[----:B----4-:R-:W0:Y:S01]  /*5050*/  LDC.64 R10, c[0x0][0x628] ;  /* 0x00018a00ff0a7b82 */ /* 0x010e220000000a00 */
[----:B------:R-:W2:Y:S01]  /*5060*/  S2R R12, SR_CTAID.X ;  /* 0x00000000000c7919 */ /* 0x000ea20000002500 */
[----:B-1----:R-:W-:Y:S02]  /*5070*/  IMAD.MOV.U32 R8, RZ, RZ, R16 ;  /* 0x000000ffff087224 */ /* 0x002fe400078e0010 */
[----:B------:R-:W-:Y:S01]  /*5080*/  IMAD.MOV.U32 R9, RZ, RZ, R17 ;  /* 0x000000ffff097224 */ /* 0x000fe200078e0011 */
[----:B------:R-:W1:Y:S03]  /*5090*/  S2R R18, SR_CTAID.Y ;  /* 0x0000000000127919 */ /* 0x000e660000002600 */
[----:B------:R-:W3:Y:S08]  /*50a0*/  LDC R0, c[0x0][0x630] ;  /* 0x00018c00ff007b82 */ /* 0x000ef00000000800 */
[----:B------:R-:W4:Y:S01]  /*50b0*/  LDC.64 R14, c[0x0][0x620] ;  /* 0x00018800ff0e7b82 */ /* 0x000f220000000a00 */
[----:B0-----:R-:W-:-:S04]  /*50c0*/  ISETP.NE.U32.AND P0, PT, R10, RZ, PT ;  /* 0x000000ff0a00720c */ /* 0x001fc80003f05070 */
[----:B------:R-:W-:-:S13]  /*50d0*/  ISETP.NE.AND.EX P0, PT, R11, RZ, PT, P0 ;  /* 0x000000ff0b00720c */ /* 0x000fda0003f05300 */
[----:B-1234-:R-:W-:Y:S05]  /*50e0*/  @!P0 BRA `(.L_x_100) ;  /* 0x0000000000288947 */ /* 0x01efea0003800000 */
[----:B------:R-:W0:Y:S02]  /*50f0*/  LDC R3, c[0x0][0x634] ;  /* 0x00018d00ff037b82 */ /* 0x000e240000000800 */
[----:B0-----:R-:W-:-:S05]  /*5100*/  IADD3 R3, P0, R16, R3, RZ ;  /* 0x0000000310037210 */ /* 0x001fca0007f1e0ff */
        /* <DEDUP_REMOVED lines=8> */
.L_x_100:
[-CC-:B------:R-:W-:Y:S01]  /*5190*/  SHF.R.U64 R19, R8, R0.reuse, R9.reuse ;  /* 0x0000000008137219 */ /* 0x180fe20000001209 */
[----:B------:R-:W0:Y:S01]  /*51a0*/  LDC.64 R26, c[0x0][0x640] ;  /* 0x00019000ff1a7b82 */ /* 0x000e220000000a00 */
[----:B------:R-:W-:Y:S01]  /*51b0*/  SHF.R.U32.HI R0, RZ, R0, R9 ;  /* 0x00000000ff007219 */ /* 0x000fe20000011609 */
[----:B------:R-:W-:Y:S01]  /*51c0*/  ULDC UR4, c[0x0][0x150] ;  /* 0x0000540000047ab9 */ /* 0x000fe20000000800 */
[----:B------:R-:W-:Y:S02]  /*51d0*/  IADD3 R3, P0, RZ, -R19, RZ ;  /* 0x80000013ff037210 */ /* 0x000fe40007f1e0ff */
[----:B------:R-:W-:-:S03]  /*51e0*/  I2FP.F32.U32 R7, R12 ;  /* 0x0000000c00077245 */ /* 0x000fc60000201000 */
[----:B------:R-:W1:Y:S01]  /*51f0*/  LDC R6, c[0x0][0x618] ;  /* 0x00018600ff067b82 */ /* 0x000e620000000800 */
[----:B------:R-:W-:Y:S02]  /*5200*/  IMAD.X R5, RZ, RZ, ~R0, P0 ;  /* 0x000000ffff057224 */ /* 0x000fe400000e0e00 */
[----:B------:R-:W-:Y:S01]  /*5210*/  FMUL R7, R7, UR4 ;  /* 0x0000000407077c20 */ /* 0x000fe20008400000 */
[----:B------:R-:W-:Y:S01]  /*5220*/  ULDC UR4, c[0x0][0x154] ;  /* 0x0000550000047ab9 */ /* 0x000fe20000000800 */
[-C--:B------:R-:W-:Y:S02]  /*5230*/  IMAD R0, R5, R14.reuse, RZ ;  /* 0x0000000e05007224 */ /* 0x080fe400078e02ff */
[C---:B------:R-:W-:Y:S01]  /*5240*/  IMAD.WIDE.U32 R4, R3.reuse, R14, R16 ;  /* 0x0000000e03047225 */ /* 0x040fe200078e0010 */
[----:B------:R-:W2:Y:S01]  /*5250*/  LDC R11, c[0x0][0x608] ;  /* 0x00018200ff0b7b82 */ /* 0x000ea20000000800 */
[----:B------:R-:W3:Y:S02]  /*5260*/  F2I.U32.TRUNC.NTZ R7, R7 ;  /* 0x0000000700077305 */ /* 0x000ee4000020f000 */
[----:B------:R-:W-:-:S04]  /*5270*/  IMAD R3, R3, R15, R0 ;  /* 0x0000000f03037224 */ /* 0x000fc800078e0200 */
[----:B------:R-:W-:Y:S01]  /*5280*/  IMAD.IADD R3, R5, 0x1, R3 ;  /* 0x0000000105037824 */ /* 0x000fe200078e0203 */
[----:B------:R-:W4:Y:S01]  /*5290*/  LDC R8, c[0x0][0x658] ;  /* 0x00019600ff087b82 */ /* 0x000f220000000800 */
[----:B------:R-:W-:Y:S02]  /*52a0*/  I2FP.F32.U32 R5, R18 ;  /* 0x0000001200057245 */ /* 0x000fe40000201000 */
[----:B0-----:R-:W-:-:S04]  /*52b0*/  ISETP.NE.U32.AND P0, PT, R26, RZ, PT ;  /* 0x000000ff1a00720c */ /* 0x001fc80003f05070 */
[----:B------:R-:W-:Y:S01]  /*52c0*/  ISETP.NE.AND.EX P0, PT, R27, RZ, PT, P0 ;  /* 0x000000ff1b00720c */ /* 0x000fe20003f05300 */
[----:B------:R-:W0:Y:S01]  /*52d0*/  LDC R9, c[0x0][0x144] ;  /* 0x00005100ff097b82 */ /* 0x000e220000000800 */
[-C--:B-1----:R-:W-:Y:S01]  /*52e0*/  SHF.R.U32.HI R0, RZ, R6.reuse, R3 ;  /* 0x00000006ff007219 */ /* 0x082fe20000011603 */
[----:B---3--:R-:W-:Y:S01]  /*52f0*/  IMAD.MOV R7, RZ, RZ, -R7 ;  /* 0x000000ffff077224 */ /* 0x008fe200078e0a07 */
[----:B------:R-:W-:Y:S01]  /*5300*/  SHF.R.U64 R13, R4, R6, R3 ;  /* 0x00000006040d7219 */ /* 0x000fe20000001203 */
[----:B------:R-:W-:-:S04]  /*5310*/  FMUL R6, R5, UR4 ;  /* 0x0000000405067c20 */ /* 0x000fc80008400000 */
[----:B------:R-:W1:Y:S01]  /*5320*/  LDC R21, c[0x0][0x148] ;  /* 0x00005200ff157b82 */ /* 0x000e620000000800 */
[-CC-:B--2---:R-:W-:Y:S02]  /*5330*/  SHF.R.U64 R10, R13, R11.reuse, R0.reuse ;  /* 0x0000000b0d0a7219 */ /* 0x184fe40000001200 */
[----:B------:R-:W-:Y:S02]  /*5340*/  SHF.R.U32.HI R3, RZ, R11, R0 ;  /* 0x0000000bff037219 */ /* 0x000fe40000011600 */
[----:B------:R2:W3:Y:S03]  /*5350*/  F2I.U32.TRUNC.NTZ R0, R6 ;  /* 0x0000000600007305 */ /* 0x0004e6000020f000 */
[----:B------:R-:W1:Y:S01]  /*5360*/  LDC R14, c[0x0][0x648] ;  /* 0x00019200ff0e7b82 */ /* 0x000e620000000800 */
[-CC-:B----4-:R-:W-:Y:S02]  /*5370*/  SHF.R.U64 R15, R10, R8.reuse, R3.reuse ;  /* 0x000000080a0f7219 */ /* 0x190fe40000001203 */
[----:B------:R-:W-:-:S03]  /*5380*/  SHF.R.U32.HI R5, RZ, R8, R3 ;  /* 0x00000008ff057219 */ /* 0x000fc60000011603 */
[----:B------:R-:W-:Y:S02]  /*5390*/  IMAD.MOV.U32 R4, RZ, RZ, R15 ;  /* 0x000000ffff047224 */ /* 0x000fe400078e000f */
[----:B------:R-:W4:Y:S01]  /*53a0*/  LDC R20, c[0x0][0x638] ;  /* 0x00018e00ff147b82 */ /* 0x000f220000000800 */
[----:B0-----:R-:W-:-:S07]  /*53b0*/  IMAD R25, R9, R7, R12 ;  /* 0x0000000709197224 */ /* 0x001fce00078e020c */
[----:B------:R-:W0:Y:S08]  /*53c0*/  LDC R24, c[0x0][0x610] ;  /* 0x00018400ff187b82 */ /* 0x000e300000000800 */
[----:B------:R-:W0:Y:S01]  /*53d0*/  LDC R28, c[0x0][0x600] ;  /* 0x00018000ff1c7b82 */ /* 0x000e220000000800 */
[----:B--23--:R-:W-:Y:S05]  /*53e0*/  @!P0 BRA `(.L_x_101) ;  /* 0x0000000000288947 */ /* 0x00cfea0003800000 */
        /* <DEDUP_REMOVED lines=10> */
.L_x_101:
[----:B------:R-:W-:Y:S02]  /*5490*/  ISETP.NE.AND P0, PT, R2, 0x1, PT ;  /* 0x000000010200780c */ /* 0x000fe40003f05270 */
[----:B-1----:R-:W-:Y:S01]  /*54a0*/  SHF.R.U64 R3, R4, R14, R5 ;  /* 0x0000000e04037219 */ /* 0x002fe20000001205 */
[----:B------:R-:W-:Y:S01]  /*54b0*/  IMAD.MOV R5, RZ, RZ, -R0 ;  /* 0x000000ffff057224 */ /* 0x000fe200078e0a00 */
[----:B------:R-:W-:-:S03]  /*54c0*/  LOP3.LUT R0, R10, R69, RZ, 0xc0, !PT ;  /* 0x000000450a007212 */ /* 0x000fc600078ec0ff */
[----:B------:R-:W-:Y:S02]  /*54d0*/  IMAD.MOV R4, RZ, RZ, -R3 ;  /* 0x000000ffff047224 */ /* 0x000fe400078e0a03 */
[----:B------:R-:W-:Y:S01]  /*54e0*/  IMAD R22, R65, R3, R0 ;  /* 0x0000000341167224 */ /* 0x000fe200078e0200 */
[----:B------:R-:W-:Y:S01]  /*54f0*/  LOP3.LUT R3, R13, R68, RZ, 0xc0, !PT ;  /* 0x000000440d037212 */ /* 0x000fe200078ec0ff */
[----:B----4-:R-:W-:Y:S02]  /*5500*/  IMAD R0, R4, R20, R15 ;  /* 0x0000001404007224 */ /* 0x010fe400078e020f */
[----:B------:R-:W-:Y:S02]  /*5510*/  @P0 IMAD R25, R21, R5, R18 ;  /* 0x0000000515190224 */ /* 0x000fe400078e0212 */
[----:B0-----:R-:W-:Y:S02]  /*5520*/  IMAD R3, R0, R28, R3 ;  /* 0x0000001c00037224 */ /* 0x001fe400078e0203 */
[----:B------:R-:W-:-:S02]  /*5530*/  IMAD R22, R22, R24, R25 ;  /* 0x0000001816167224 */ /* 0x000fc400078e0219 */
[----:B------:R-:W-:-:S03]  /*5540*/  IMAD.MOV.U32 R4, RZ, RZ, 0x1 ;  /* 0x00000001ff047424 */ /* 0x000fc600078e00ff */
[----:B------:R-:W-:Y:S02]  /*5550*/  SEL R18, R3, R22, !P0 ;  /* 0x0000001603127207 */ /* 0x000fe40004000000 */
[----:B------:R-:W-:Y:S02]  /*5560*/  PRMT R0, R4, 0x7610, R0 ;  /* 0x0000761004007816 */ /* 0x000fe40000000000 */
[----:B------:R-:W-:-:S07]  /*5570*/  SEL R22, R22, R3, !P0 ;  /* 0x0000000316167207 */ /* 0x000fce0004000000 */
.L_x_99:
[----:B------:R-:W-:Y:S01]  /*5580*/  LOP3.LUT P0, RZ, R0, 0xff, RZ, 0xc0, !PT ;  /* 0x000000ff00ff7812 */ /* 0x000fe2000780c0ff */
[----:B------:R-:W-:Y:S01]  /*5590*/  UIMAD.WIDE.U32 UR4, UR36, -0x33333333, URZ ;  /* 0xcccccccd240478a5 */ /* 0x000fe2000f8e003f */
[----:B------:R-:W-:-:S03]  /*55a0*/  LOP3.LUT R75, R75, 0x1, RZ, 0x3c, !PT ;  /* 0x000000014b4b7812 */ /* 0x000fc600078e3cff */
[----:B------:R-:W-:-:S04]  /*55b0*/  USHF.R.U32.HI UR4, URZ, 0x2, UR5 ;  /* 0x000000023f047899 */ /* 0x000fc80008011605 */
[----:B------:R-:W-:-:S04]  /*55c0*/  UIMAD UR36, UR4, -0x5, UR36 ;  /* 0xfffffffb042478a4 */ /* 0x000fc8000f8e0224 */
[----:B------:R-:W-:Y:S08]  /*55d0*/  @P0 BRA `(.L_x_102) ;  /* 0xffffffc000740947 */ /* 0x000ff0000383ffff */
[----:B------:R-:W-:Y:S05]  /*55e0*/  EXIT ;  /* 0x000000000000794d */ /* 0x000fea0003800000 */
.L_x_17:
[----:B------:R-:W-:-:S08]  /*55f0*/  ISETP.NE.AND P0, PT, R14, RZ, PT ;  /* 0x000000ff0e00720c */ /* 0x000fd00003f05270 */
[----:B0-----:R-:W0:-:S00]  /*5600*/  USETMAXREG.DEALLOC.CTAPOOL 0x28 ;  /* 0x00000028000079c8 */ /* 0x001e0000080e0500 */
[----:B------:R-:W-:Y:S05]  /*5610*/  @P0 EXIT ;  /* 0x000000000000094d */ /* 0x000fea0003800000 */
[----:B0-----:R-:W-:Y:S01]  /*5620*/  LOP3.LUT P0, RZ, R3, 0xff, RZ, 0xc0, !PT ;  /* 0x000000ff03ff7812 */ /* 0x001fe2000780c0ff */
[----:B------:R-:W-:Y:S02]  /*5630*/  IMAD.MOV.U32 R3, RZ, RZ, 0x1 ;  /* 0x00000001ff037424 */ /* 0x000fe400078e00ff */
[----:B------:R-:W-:-:S10]  /*5640*/  IMAD.MOV.U32 R8, RZ, RZ, RZ ;  /* 0x000000ffff087224 */ /* 0x000fd400078e00ff */
[----:B------:R-:W-:Y:S05]  /*5650*/  @!P0 BRA `(.L_x_103) ;  /* 0x0000000c00b08947 */ /* 0x000fea0003800000 */
[----:B------:R-:W0:Y:S01]  /*5660*/  S2UR UR6, SR_CgaCtaId ;  /* 0x00000000000679c3 */ /* 0x000e220000008800 */
[----:B------:R-:W-:Y:S01]  /*5670*/  LOP3.LUT P0, RZ, R4, 0x1f, RZ, 0xc0, !PT ;  /* 0x0000001f04ff7812 */ /* 0x000fe2000780c0ff */
[----:B------:R-:W-:Y:S01]  /*5680*/  ULDC UR21, c[0x0][0x658] ;  /* 0x0001960000157ab9 */ /* 0x000fe20000000800 */
[----:B------:R-:W-:Y:S01]  /*5690*/  UMOV UR4, 0xffffffff ;  /* 0xffffffff00047882 */ /* 0x000fe20000000000 */
[----:B------:R-:W-:Y:S01]  /*56a0*/  BSSY B0, `(.L_x_103) ;  /* 0x00000e7000007945 */ /* 0x000fe20003800000 */
[----:B------:R-:W-:Y:S01]  /*56b0*/  USHF.L.U32 UR4, UR4, UR21, URZ ;  /* 0x0000001504047299 */ /* 0x000fe2000800063f */
[C---:B------:R-:W-:Y:S01]  /*56c0*/  ISETP.NE.AND P2, PT, R5.reuse, RZ, PT ;  /* 0x000000ff0500720c */ /* 0x040fe20003f45270 */
[----:B------:R-:W-:Y:S01]  /*56d0*/  IMAD.MOV.U32 R10, RZ, RZ, 0x1 ;  /* 0x00000001ff0a7424 */ /* 0x000fe200078e00ff */
[----:B------:R-:W-:Y:S01]  /*56e0*/  ISETP.NE.OR P0, PT, R5, RZ, !P0 ;  /* 0x000000ff0500720c */ /* 0x000fe20004705670 */
[----:B------:R-:W-:Y:S01]  /*56f0*/  IMAD.MOV.U32 R3, RZ, RZ, 0x1 ;  /* 0x00000001ff037424 */ /* 0x000fe200078e00ff */
[----:B------:R-:W-:Y:S01]  /*5700*/  LOP3.LUT R9, R23, 0x2, RZ, 0xfc, !PT ;  /* 0x0000000217097812 */ /* 0x000fe200078efcff */
[----:B------:R-:W-:Y:S01]  /*5710*/  IMAD.MOV.U32 R8, RZ, RZ, RZ ;  /* 0x000000ffff087224 */ /* 0x000fe200078e00ff */
[----:B------:R-:W-:Y:S01]  /*5720*/  ULDC UR13, c[0x0][0x600] ;  /* 0x00018000000d7ab9 */ /* 0x000fe20000000800 */
[----:B------:R-:W-:Y:S01]  /*5730*/  UMOV UR5, 0x1 ;  /* 0x0000000100057882 */ /* 0x000fe20000000000 */
[----:B------:R-:W-:-:S02]  /*5740*/  UIADD3 UR30, UR37, 0x1, URZ ;  /* 0x00000001251e7890 */ /* 0x000fc4000fffe03f */
[----:B------:R-:W-:Y:S02]  /*5750*/  UIADD3 UR13, UR13, -0x1, URZ ;  /* 0xffffffff0d0d7890 */ /* 0x000fe4000fffe03f */
[----:B------:R-:W-:Y:S02]  /*5760*/  USHF.L.U32 UR21, UR5, UR21, URZ ;  /* 0x0000001505157299 */ /* 0x000fe4000800063f */
[----:B------:R-:W-:Y:S01]  /*5770*/  ULOP3.LUT UR29, URZ, UR4, URZ, 0x33, !UPT ;  /* 0x000000043f1d7292 */ /* 0x000fe2000f8e333f */
[----:B------:R-:W-:Y:S01]  /*5780*/  ULDC.64 UR22, c[0x0][0x198] ;  /* 0x0000660000167ab9 */ /* 0x000fe20000000a00 */
[----:B0-----:R-:W-:-:S10]  /*5790*/  IMAD.U32 R11, RZ, RZ, UR6 ;  /* 0x00000006ff0b7e24 */ /* 0x001fd4000f8e00ff */
.L_x_115:
[----:B------:R-:W-:-:S03]  /*57a0*/  UMOV UR4, 0xffffffff ;  /* 0xffffffff00047882 */ /* 0x000fc60000000000 */
[----:B------:R-:W-:Y:S05]  /*57b0*/  BRA.DIV UR4, `(.L_x_104) ;  /* 0x0000001204987947 */ /* 0x000fea000b800000 */
[----:B------:R-:W-:-:S13]  /*57c0*/  ELECT P6, URZ, PT ;  /* 0x00000000003f782f */ /* 0x000fda00038c0000 */
.L_x_129:
[----:B------:R-:W0:Y:S01]  /*57d0*/  LDC R4, c[0x0][0x28c] ;  /* 0x0000a300ff047b82 */ /* 0x000e220000000800 */
[----:B------:R-:W-:Y:S01]  /*57e0*/  BSSY B1, `(.L_x_105) ;  /* 0x000005e000017945 */ /* 0x000fe20003800000 */
[----:B0-----:R-:W-:-:S13]  /*57f0*/  ISETP.LT.OR P6, PT, R4, 0x1, !P6 ;  /* 0x000000010400780c */ /* 0x001fda00077c1670 */
[----:B------:R-:W-:Y:S05]  /*5800*/  @P6 BRA `(.L_x_106) ;  /* 0x00000004006c6947 */ /* 0x000fea0003800000 */
[----:B------:R-:W-:Y:S02]  /*5810*/  IMAD R11, R22, 0x2, R11 ;  /* 0x00000002160b7824 */ /* 0x000fe400078e020b */
[----:B------:R-:W-:Y:S02]  /*5820*/  IMAD.SHL.U32 R18, R18, 0x40, RZ ;  /* 0x0000004012127824 */ /* 0x000fe400078e00ff */
[----:B------:R-:W-:Y:S02]  /*5830*/  IMAD.MOV.U32 R15, RZ, RZ, RZ ;  /* 0x000000ffff0f7224 */ /* 0x000fe400078e00ff */
[----:B------:R-:W-:Y:S02]  /*5840*/  IMAD.U32 R20, RZ, RZ, UR30 ;  /* 0x0000001eff147e24 */ /* 0x000fe4000f8e00ff */
[----:B------:R-:W-:Y:S02]  /*5850*/  IMAD.MOV.U32 R4, RZ, RZ, R3 ;  /* 0x000000ffff047224 */ /* 0x000fe400078e0003 */
[----:B------:R-:W-:-:S02]  /*5860*/  IMAD.MOV.U32 R6, RZ, RZ, R8 ;  /* 0x000000ffff067224 */ /* 0x000fc400078e0008 */
[----:B------:R-:W-:-:S07]  /*5870*/  IMAD.SHL.U32 R12, R11, 0x20, RZ ;  /* 0x000000200b0c7824 */ /* 0x000fce00078e00ff */
.L_x_110:
[----:B------:R-:W0:Y:S01]  /*5880*/  S2UR UR4, SR_CgaCtaId ;  /* 0x00000000000479c3 */ /* 0x000e220000008800 */
[----:B------:R-:W-:Y:S02]  /*5890*/  MOV R14, 0x400 ;  /* 0x00000400000e7802 */ /* 0x000fe40000000f00 */
[----:B------:R-:W-:-:S05]  /*58a0*/  SHF.L.U32 R5, R4, 0x1f, RZ ;  /* 0x0000001f04057819 */ /* 0x000fca00000006ff */
[----:B------:R-:W1:Y:S01]  /*58b0*/  @!P2 LDC R7, c[0x0][0x500] ;  /* 0x00014000ff07ab82 */ /* 0x000e620000000800 */
[----:B0-----:R-:W-:-:S05]  /*58c0*/  IMAD.U32 R11, RZ, RZ, UR4 ;  /* 0x00000004ff0b7e24 */ /* 0x001fca000f8e00ff */
[----:B------:R-:W-:-:S05]  /*58d0*/  LEA R13, R11, R14, 0x18 ;  /* 0x0000000e0b0d7211 */ /* 0x000fca00078ec0ff */
[----:B------:R-:W-:-:S04]  /*58e0*/  IMAD R14, R6, 0x8, R13 ;  /* 0x00000008060e7824 */ /* 0x000fc800078e020d */
[----:B------:R-:W0:Y:S02]  /*58f0*/  SYNCS.PHASECHK.TRANS64.TRYWAIT P1, [R14+URZ+0x28], R5 ;  /* 0x000028050e0075a7 */ /* 0x000e24000802017f */
[----:B01----:R-:W-:Y:S05]  /*5900*/  @!P1 BRA `(.L_x_107) ;  /* 0x0000001000649947 */ /* 0x003fea0003800000 */
.L_x_130:
[----:B0-----:R-:W-:Y:S01]  /*5910*/  PRMT R5, R9, 0x9910, RZ ;  /* 0x0000991009057816 */ /* 0x001fe200000000ff */
[----:B------:R0:W-:Y:S03]  /*5920*/  @!P2 SYNCS.ARRIVE.TRANS64 RZ, [R14+URZ], R7 ;  /* 0x000000070effa9a7 */ /* 0x0001e6000800003f */
[----:B------:R-:W-:-:S13]  /*5930*/  ISETP.NE.AND P1, PT, R5, 0x2, PT ;  /* 0x000000020500780c */ /* 0x000fda0003f25270 */
[----:B0-----:R-:W-:Y:S05]  /*5940*/  @P1 BRA `(.L_x_108) ;  /* 0x0000000000041947 */ /* 0x001fea0003800000 */
[----:B------:R-:W-:Y:S01]  /*5950*/  BPT.TRAP 0x1 ;  /* 0x000000040000795c */ /* 0x000fe20000300000 */
.L_x_108:
[----:B------:R-:W-:Y:S05]  /*5960*/  @P0 BRA `(.L_x_109) ;  /* 0x0000000000040947 */ /* 0x000fea0003800000 */
[----:B------:R-:W-:Y:S01]  /*5970*/  BPT.TRAP 0x1 ;  /* 0x000000040000795c */ /* 0x000fe20000300000 */
.L_x_109:
[----:B------:R-:W-:Y:S01]  /*5980*/  IMAD R5, R6, 0x8, R11 ;  /* 0x0000000806057824 */ /* 0x000fe200078e020b */
[----:B------:R-:W-:Y:S01]  /*5990*/  R2UR UR10, R15 ;  /* 0x000000000f0a72ca */ /* 0x000fe200000e0000 */
[----:B------:R-:W-:Y:S01]  /*59a0*/  UIADD3 UR14, UP0, UR22, 0xf0, URZ ;  /* 0x000000f0160e7890 */ /* 0x000fe2000ff1e03f */
[----:B------:R-:W-:Y:S01]  /*59b0*/  R2UR UR9, R14 ;  /* 0x000000000e0972ca */ /* 0x000fe200000e0000 */
[----:B------:R-:W-:Y:S01]  /*59c0*/  IMAD.SHL.U32 R5, R5, 0x400, RZ ;  /* 0x0000040005057824 */ /* 0x000fe200078e00ff */
[----:B------:R-:W-:Y:S01]  /*59d0*/  R2UR UR11, R12 ;  /* 0x000000000c0b72ca */ /* 0x000fe200000e0000 */
[----:B------:R-:W-:Y:S01]  /*59e0*/  UIADD3.X UR15, URZ, UR23, URZ, UP0, !UPT ;  /* 0x000000173f0f7290 */ /* 0x000fe200087fe43f */
[----:B------:R-:W-:Y:S01]  /*59f0*/  R2UR UR12, R19 ;  /* 0x00000000130c72ca */ /* 0x000fe200000e0000 */
[--C-:B------:R-:W-:Y:S01]  /*5a00*/  IMAD R5, R5, 0x4, R13.reuse ;  /* 0x0000000405057824 */ /* 0x100fe200078e020d */
[----:B------:R-:W-:Y:S01]  /*5a10*/  R2UR UR35, R18 ;  /* 0x00000000122372ca */ /* 0x000fe200000e0000 */
[----:B------:R-:W-:Y:S01]  /*5a20*/  IMAD R13, R6, 0x8000, R13 ;  /* 0x00008000060d7824 */ /* 0x000fe200078e020d */
[----:B------:R-:W-:Y:S01]  /*5a30*/  UIADD3 UR4, UP1, UR22, 0x1f0, URZ ;  /* 0x000001f016047890 */ /* 0x000fe2000ff3e03f */
[----:B------:R-:W-:Y:S01]  /*5a40*/  VIADD R20, R20, 0xffffffff ;  /* 0xffffffff14147836 */ /* 0x000fe20000000000 */
[----:B------:R-:W-:Y:S01]  /*5a50*/  R2UR UR40, R5 ;  /* 0x00000000052872ca */ /* 0x000fe200000e0000 */
[----:B------:R-:W-:Y:S01]  /*5a60*/  UIADD3 UR58, UR10, 0x20, URZ ;  /* 0x000000200a3a7890 */ /* 0x000fe2000fffe03f */
[----:B------:R-:W-:Y:S01]  /*5a70*/  R2UR UR18, R13 ;  /* 0x000000000d1272ca */ /* 0x000fe200000e0000 */
[----:B------:R-:W-:Y:S01]  /*5a80*/  UIADD3 UR50, UR10, 0x40, URZ ;  /* 0x000000400a327890 */ /* 0x000fe2000fffe03f */
[----:B------:R-:W-:Y:S01]  /*5a90*/  ISETP.GT.AND P3, PT, R20, 0x1, PT ;  /* 0x000000011400780c */ /* 0x000fe20003f64270 */
[----:B------:R-:W-:Y:S01]  /*5aa0*/  UIADD3 UR42, UR10, 0x60, URZ ;  /* 0x000000600a2a7890 */ /* 0x000fe2000fffe03f */
[----:B------:R-:W-:Y:S01]  /*5ab0*/  VIADD R6, R6, 0x1 ;  /* 0x0000000106067836 */ /* 0x000fe20000000000 */
[----:B------:R-:W-:Y:S01]  /*5ac0*/  UMOV UR31, 0x30000 ;  /* 0x00030000001f7882 */ /* 0x000fe20000000000 */
[----:B------:R-:W-:Y:S01]  /*5ad0*/  UMOV UR6, 0x0 ;  /* 0x0000000000067882 */ /* 0x000fe20000000000 */
[----:B------:R-:W-:Y:S01]  /*5ae0*/  UMOV UR7, 0x10000000 ;  /* 0x1000000000077882 */ /* 0x000fe20000000000 */
[----:B------:R-:W-:Y:S01]  /*5af0*/  UIADD3.X UR5, URZ, UR23, URZ, UP1, !UPT ;  /* 0x000000173f057290 */ /* 0x000fe20008ffe43f */
[C---:B------:R-:W-:Y:S01]  /*5b00*/  ISETP.NE.AND P1, PT, R6.reuse, 0x5, PT ;  /* 0x000000050600780c */ /* 0x040fe20003f25270 */
[----:B------:R-:W-:Y:S01]  /*5b10*/  UMOV UR57, UR9 ;  /* 0x0000000900397c82 */ /* 0x000fe20008000000 */
[----:B------:R-:W-:Y:S01]  /*5b20*/  UIADD3 UR8, UR40, 0x180, URZ ;  /* 0x0000018028087890 */ /* 0x000fe2000fffe03f */
[----:B------:R-:W-:Y:S01]  /*5b30*/  VIADD R15, R15, 0x80 ;  /* 0x000000800f0f7836 */ /* 0x000fe20000000000 */
[----:B------:R-:W-:Y:S01]  /*5b40*/  UIADD3 UR56, UR40, 0x2180, URZ ;  /* 0x0000218028387890 */ /* 0x000fe2000fffe03f */
[----:B------:R-:W-:Y:S01]  /*5b50*/  SEL R5, RZ, 0x1, P1 ;  /* 0x00000001ff057807 */ /* 0x000fe20000800000 */
[----:B------:R-:W-:Y:S01]  /*5b60*/  UIADD3 UR48, UR40, 0x4180, URZ ;  /* 0x0000418028307890 */ /* 0x000fe2000fffe03f */
[----:B------:R-:W-:Y:S01]  /*5b70*/  SEL R6, R6, RZ, P1 ;  /* 0x000000ff06067207 */ /* 0x000fe20000800000 */
[----:B------:R-:W-:Y:S01]  /*5b80*/  UIADD3 UR40, UR40, 0x6180, URZ ;  /* 0x0000618028287890 */ /* 0x000fe2000fffe03f */
[----:B------:R-:W-:Y:S01]  /*5b90*/  LOP3.LUT R4, R4, R5, RZ, 0x3c, !PT ;  /* 0x0000000504047212 */ /* 0x000fe200078e3cff */
[----:B------:R-:W-:Y:S01]  /*5ba0*/  UIADD3 UR32, UR18, 0x28180, URZ ;  /* 0x0002818012207890 */ /* 0x000fe2000fffe03f */
[----:B------:R0:W-:Y:S01]  /*5bb0*/  UTMALDG.3D.MULTICAST [UR8], [UR14], UR31, desc[UR6] ;  /* 0x000006080e0073b4 */ /* 0x0001e2000801181f */
[----:B------:R-:W-:-:S02]  /*5bc0*/  UIADD3 UR24, UR18, 0x2a180, URZ ;  /* 0x0002a18012187890 */ /* 0x000fc4000fffe03f */
[----:B------:R-:W-:Y:S01]  /*5bd0*/  UIADD3 UR16, UR18, 0x2c180, URZ ;  /* 0x0002c18012107890 */ /* 0x000fe2000fffe03f */
[----:B------:R-:W-:Y:S01]  /*5be0*/  UMOV UR59, UR11 ;  /* 0x0000000b003b7c82 */ /* 0x000fe20008000000 */
[----:B------:R-:W-:Y:S01]  /*5bf0*/  UMOV UR60, UR12 ;  /* 0x0000000c003c7c82 */ /* 0x000fe20008000000 */
[----:B------:R-:W-:Y:S01]  /*5c00*/  UMOV UR49, UR9 ;  /* 0x0000000900317c82 */ /* 0x000fe20008000000 */
[----:B------:R-:W-:Y:S01]  /*5c10*/  UMOV UR51, UR11 ;  /* 0x0000000b00337c82 */ /* 0x000fe20008000000 */
[----:B------:R-:W-:Y:S01]  /*5c20*/  UMOV UR52, UR12 ;  /* 0x0000000c00347c82 */ /* 0x000fe20008000000 */
[----:B------:R-:W-:Y:S01]  /*5c30*/  UMOV UR41, UR9 ;  /* 0x0000000900297c82 */ /* 0x000fe20008000000 */
[----:B------:R-:W-:Y:S01]  /*5c40*/  UMOV UR44, UR12 ;  /* 0x0000000c002c7c82 */ /* 0x000fe20008000000 */
[----:B------:R-:W-:Y:S01]  /*5c50*/  UMOV UR43, UR11 ;  /* 0x0000000b002b7c82 */ /* 0x000fe20008000000 */
[----:B------:R1:W-:Y:S01]  /*5c60*/  UTMALDG.3D.MULTICAST [UR56], [UR14], UR31, desc[UR6] ;  /* 0x000006380e0073b4 */ /* 0x0003e2000801181f */
        /* <DEDUP_REMOVED lines=11> */
[----:B0-----:R-:W-:Y:S01]  /*5d20*/  UIADD3 UR8, UR18, 0x2e180, URZ ;  /* 0x0002e18012087890 */ /* 0x001fe2000fffe03f */
[----:B------:R-:W-:Y:S01]  /*5d30*/  UMOV UR11, UR35 ;  /* 0x00000023000b7c82 */ /* 0x000fe20008000000 */
[----:B------:R1:W-:Y:S01]  /*5d40*/  UTMALDG.3D.MULTICAST [UR40], [UR14], UR31, desc[UR6] ;  /* 0x000006280e0073b4 */ /* 0x0003e2000801181f */
[----:B------:R-:W-:Y:S01]  /*5d50*/  UMOV UR18, UR50 ;  /* 0x0000003200127c82 */ /* 0x000fe20008000000 */
[----:B------:R-:W-:Y:S01]  /*5d60*/  UMOV UR10, UR42 ;  /* 0x0000002a000a7c82 */ /* 0x000fe20008000000 */
[----:B------:R1:W-:Y:S01]  /*5d70*/  UTMALDG.3D [UR32], [UR4], desc[UR6] ;  /* 0x00000620040075b4 */ /* 0x0003e20008011000 */
[----:B------:R1:W-:Y:S01]  /*5d80*/  UTMALDG.3D [UR24], [UR4], desc[UR6] ;  /* 0x00000618040075b4 */ /* 0x0003e20008011000 */
[----:B------:R1:W-:Y:S02]  /*5d90*/  UTMALDG.3D [UR16], [UR4], desc[UR6] ;  /* 0x00000610040075b4 */ /* 0x0003e40008011000 */
[----:B------:R1:W-:Y:S02]  /*5da0*/  UTMALDG.3D [UR8], [UR4], desc[UR6] ;  /* 0x00000608040075b4 */ /* 0x0003e40008011000 */
[----:B-1----:R-:W-:Y:S05]  /*5db0*/  @P3 BRA `(.L_x_110) ;  /* 0xfffffff800b03947 */ /* 0x002fea000383ffff */
.L_x_106:
[----:B------:R-:W-:Y:S05]  /*5dc0*/  BSYNC B1 ;  /* 0x0000000000017941 */ /* 0x000fea0003800000 */
.L_x_105:
[----:B------:R-:W3:Y:S01]  /*5dd0*/  LDL.64 R24, [R1] ;  /* 0x0000000001187983 */ /* 0x000ee20000100a00 */
[----:B------:R-:W-:Y:S01]  /*5de0*/  LOP3.LUT P4, RZ, R10, 0xff, RZ, 0xc0, !PT ;  /* 0x000000ff0aff7812 */ /* 0x000fe2000788c0ff */
[----:B------:R-:W-:Y:S01]  /*5df0*/  VIADD R7, R8, UR37 ;  /* 0x0000002508077c36 */ /* 0x000fe20008000000 */
[----:B------:R-:W-:Y:S01]  /*5e00*/  ULDC.64 UR4, c[0x0][0x650] ;  /* 0x0001940000047ab9 */ /* 0x000fe20000000a00 */
[----:B------:R-:W-:Y:S01]  /*5e10*/  IMAD.U32 R8, RZ, RZ, UR37 ;  /* 0x00000025ff087e24 */ /* 0x000fe2000f8e00ff */
[----:B------:R-:W-:Y:S01]  /*5e20*/  UISETP.GE.U32.AND UP0, UPT, UR37, 0x5, UPT ;  /* 0x000000052500788c */ /* 0x000fe2000bf06070 */
[----:B------:R-:W-:Y:S01]  /*5e30*/  BSSY B1, `(.L_x_111) ;  /* 0x000006b000017945 */ /* 0x000fe20003800000 */
[----:B------:R-:W-:Y:S01]  /*5e40*/  ISETP.GT.U32.AND P1, PT, R7, 0x4, PT ;  /* 0x000000040700780c */ /* 0x000fe20003f24070 */
[----:B------:R-:W-:Y:S01]  /*5e50*/  IMAD.MOV.U32 R22, RZ, RZ, -0x1 ;  /* 0xffffffffff167424 */ /* 0x000fe200078e00ff */
[----:B------:R-:W-:Y:S01]  /*5e60*/  PRMT R10, RZ, 0x7610, R10 ;  /* 0x00007610ff0a7816 */ /* 0x000fe2000000000a */
[----:B------:R-:W-:Y:S01]  /*5e70*/  IMAD.MOV.U32 R18, RZ, RZ, -0x1 ;  /* 0xffffffffff127424 */ /* 0x000fe200078e00ff */
[----:B------:R-:W-:Y:S01]  /*5e80*/  ISETP.LT.U32.AND P1, PT, R8, 0x5, P1 ;  /* 0x000000050800780c */ /* 0x000fe20000f21070 */
[----:B------:R-:W-:Y:S01]  /*5e90*/  IMAD.MOV.U32 R19, RZ, RZ, -0x1 ;  /* 0xffffffffff137424 */ /* 0x000fe200078e00ff */
[----:B------:R-:W-:Y:S01]  /*5ea0*/  PLOP3.LUT P3, PT, PT, PT, UP0, 0x80, 0x0 ;  /* 0x000000000000781c */ /* 0x000fe20003f6f008 */
[----:B------:R-:W0:Y:S01]  /*5eb0*/  @P4 S2R R11, SR_CgaCtaId ;  /* 0x00000000000b4919 */ /* 0x000e220000008800 */
[----:B------:R-:W-:-:S04]  /*5ec0*/  @P4 MOV R4, 0x400 ;  /* 0x0000040000044802 */ /* 0x000fc80000000f00 */
[----:B0-----:R-:W-:Y:S01]  /*5ed0*/  @P4 LEA R6, R11, R4, 0x18 ;  /* 0x000000040b064211 */ /* 0x001fe200078ec0ff */
[----:B------:R-:W-:Y:S01]  /*5ee0*/  IMAD.WIDE.U32 R4, R7, -0x33333333, RZ ;  /* 0xcccccccd07047825 */ /* 0x000fe200078e00ff */
[----:B------:R-:W-:Y:S02]  /*5ef0*/  SEL R4, RZ, 0x1, !P1 ;  /* 0x00000001ff047807 */ /* 0x000fe40004800000 */
[----:B------:R0:W-:Y:S02]  /*5f00*/  @P4 SYNCS.ARRIVE.TRANS64.A1T0 RZ, [R6+URZ+0x88], RZ ;  /* 0x000088ff06ff49a7 */ /* 0x0001e4000810003f */
[----:B------:R-:W-:Y:S02]  /*5f10*/  LOP3.LUT R3, R3, R4, RZ, 0x3c, !PT ;  /* 0x0000000403037212 */ /* 0x000fe400078e3cff */
[----:B------:R-:W-:Y:S02]  /*5f20*/  PRMT R4, RZ, 0x7610, R4 ;  /* 0x00007610ff047816 */ /* 0x000fe40000000004 */
[----:B0-----:R-:W-:-:S04]  /*5f30*/  SHF.R.U32.HI R6, RZ, 0x2, R5 ;  /* 0x00000002ff067819 */ /* 0x001fc80000011605 */
[----:B------:R-:W-:Y:S01]  /*5f40*/  @P3 LOP3.LUT R3, R3, 0x1, R6, 0x78, !PT ;  /* 0x0000000103033812 */ /* 0x000fe200078e7806 */
[----:B------:R-:W-:Y:S01]  /*5f50*/  IMAD R8, R6, -0x5, R7 ;  /* 0xfffffffb06087824 */ /* 0x000fe200078e0207 */
[----:B---3--:R-:W-:-:S04]  /*5f60*/  IADD3 R16, P4, R16, R24, RZ ;  /* 0x0000001810107210 */ /* 0x008fc80007f9e0ff */
[----:B------:R-:W-:Y:S01]  /*5f70*/  ISETP.GE.U32.AND P1, PT, R16, UR4, PT ;  /* 0x0000000410007c0c */ /* 0x000fe2000bf26070 */
[----:B------:R-:W-:-:S05]  /*5f80*/  IMAD.X R17, R17, 0x1, R0, P4 ;  /* 0x0000000111117824 */ /* 0x000fca00020e0600 */
[----:B------:R-:W-:-:S13]  /*5f90*/  ISETP.GE.U32.AND.EX P1, PT, R17, UR5, PT, P1 ;  /* 0x0000000511007c0c */ /* 0x000fda000bf26110 */
[----:B------:R-:W-:Y:S05]  /*5fa0*/  @P1 BRA `(.L_x_112) ;  /* 0x00000004004c1947 */ /* 0x000fea0003800000 */
[----:B------:R-:W0:Y:S01]  /*5fb0*/  S2R R13, SR_CTAID.X ;  /* 0x00000000000d7919 */ /* 0x000e220000002500 */
[----:B------:R-:W-:Y:S01]  /*5fc0*/  ULDC.64 UR4, c[0x0][0x628] ;  /* 0x00018a0000047ab9 */ /* 0x000fe20000000a00 */
[----:B------:R-:W1:Y:S01]  /*5fd0*/  LDC R14, c[0x0][0x144] ;  /* 0x00005100ff0e7b82 */ /* 0x000e620000000800 */
[----:B------:R-:W-:Y:S01]  /*5fe0*/  ISETP.NE.U32.AND P1, PT, RZ, UR4, PT ;  /* 0x00000004ff007c0c */ /* 0x000fe2000bf25070 */
[----:B------:R-:W3:Y:S01]  /*5ff0*/  S2R R12, SR_CTAID.Y ;  /* 0x00000000000c7919 */ /* 0x000ee20000002600 */
[----:B------:R-:W-:Y:S01]  /*6000*/  ULDC UR7, c[0x0][0x630] ;  /* 0x00018c0000077ab9 */ /* 0x000fe20000000800 */
[----:B------:R-:W-:Y:S01]  /*6010*/  ULDC UR8, c[0x0][0x150] ;  /* 0x0000540000087ab9 */ /* 0x000fe20000000800 */
[----:B------:R-:W-:Y:S01]  /*6020*/  ISETP.NE.AND.EX P1, PT, RZ, UR5, PT, P1 ;  /* 0x00000005ff007c0c */ /* 0x000fe2000bf25310 */
[----:B------:R-:W-:Y:S02]  /*6030*/  IMAD.MOV.U32 R4, RZ, RZ, R16 ;  /* 0x000000ffff047224 */ /* 0x000fe400078e0010 */
[----:B------:R-:W-:Y:S01]  /*6040*/  IMAD.MOV.U32 R5, RZ, RZ, R17 ;  /* 0x000000ffff057224 */ /* 0x000fe200078e0011 */
[----:B0-----:R-:W-:-:S09]  /*6050*/  I2FP.F32.U32 R18, R13 ;  /* 0x0000000d00127245 */ /* 0x001fd20000201000 */
[----:B------:R-:W-:Y:S05]  /*6060*/  @!P1 BRA `(.L_x_113) ;  /* 0x0000000000289947 */ /* 0x000fea0003800000 */
[----:B------:R-:W-:Y:S02]  /*6070*/  ULDC UR6, c[0x0][0x634] ;  /* 0x00018d0000067ab9 */ /* 0x000fe40000000800 */
[----:B------:R-:W-:-:S05]  /*6080*/  IADD3 R5, P1, R16, UR6, RZ ;  /* 0x0000000610057c10 */ /* 0x000fca000ff3e0ff */
[----:B------:R-:W-:-:S04]  /*6090*/  IMAD.X R15, RZ, RZ, R17, P1 ;  /* 0x000000ffff0f7224 */ /* 0x000fc800008e0611 */
[----:B------:R-:W-:-:S04]  /*60a0*/  IMAD.WIDE.U32 R6, R15, UR4, RZ ;  /* 0x000000040f067c25 */ /* 0x000fc8000f8e00ff */
[----:B------:R-:W-:-:S04]  /*60b0*/  IMAD.WIDE.U32 R6, P1, R5, UR5, R6 ;  /* 0x0000000505067c25 */ /* 0x000fc8000f820006 */
[----:B------:R-:W-:-:S04]  /*60c0*/  IMAD.WIDE.U32 R4, R5, UR4, RZ ;  /* 0x0000000405047c25 */ /* 0x000fc8000f8e00ff */
[----:B------:R-:W-:Y:S01]  /*60d0*/  IMAD.MOV.U32 R4, RZ, RZ, R7 ;  /* 0x000000ffff047224 */ /* 0x000fe200078e0007 */
[----:B------:R-:W-:Y:S01]  /*60e0*/  IADD3 RZ, P3, R5, R6, RZ ;  /* 0x0000000605ff7210 */ /* 0x000fe20007f7e0ff */
[----:B------:R-:W-:-:S04]  /*60f0*/  IMAD.X R5, RZ, RZ, RZ, P1 ;  /* 0x000000ffff057224 */ /* 0x000fc800008e06ff */
[----:B------:R-:W-:-:S08]  /*6100*/  IMAD.WIDE.U32.X R4, R15, UR5, R4, P3 ;  /* 0x000000050f047c25 */ /* 0x000fd000098e0404 */
.L_x_113:
[----:B------:R-:W-:Y:S01]  /*6110*/  FMUL R18, R18, UR8 ;  /* 0x0000000812127c20 */ /* 0x000fe20008400000 */
[--C-:B------:R-:W-:Y:S01]  /*6120*/  SHF.R.U64 R19, R4, UR7, R5.reuse ;  /* 0x0000000704137c19 */ /* 0x100fe20008001205 */
[----:B------:R-:W-:Y:S01]  /*6130*/  ULDC.64 UR4, c[0x0][0x620] ;  /* 0x0001880000047ab9 */ /* 0x000fe20000000a00 */
[----:B------:R-:W-:Y:S01]  /*6140*/  SHF.R.U32.HI R4, RZ, UR7, R5 ;  /* 0x00000007ff047c19 */ /* 0x000fe20008011605 */
[----:B------:R-:W-:Y:S01]  /*6150*/  ULDC.64 UR6, c[0x0][0x640] ;  /* 0x0001900000067ab9 */ /* 0x000fe20000000a00 */
[----:B------:R-:W-:Y:S01]  /*6160*/  IADD3 R5, P1, RZ, -R19, RZ ;  /* 0x80000013ff057210 */ /* 0x000fe20007f3e0ff */
[----:B------:R-:W0:Y:S01]  /*6170*/  F2I.U32.TRUNC.NTZ R18, R18 ;  /* 0x0000001200127305 */ /* 0x000e22000020f000 */
[----:B------:R-:W4:Y:S03]  /*6180*/  LDC R15, c[0x0][0x148] ;  /* 0x00005200ff0f7b82 */ /* 0x000f260000000800 */
[----:B------:R-:W-:Y:S01]  /*6190*/  IMAD.X R4, RZ, RZ, ~R4, P1 ;  /* 0x000000ffff047224 */ /* 0x000fe200008e0e04 */
[----:B------:R-:W-:-:S03]  /*61a0*/  ISETP.NE.U32.AND P1, PT, RZ, UR6, PT ;  /* 0x00000006ff007c0c */ /* 0x000fc6000bf25070 */
[----:B------:R-:W-:Y:S01]  /*61b0*/  IMAD R4, R4, UR4, RZ ;  /* 0x0000000404047c24 */ /* 0x000fe2000f8e02ff */
[----:B------:R-:W-:-:S03]  /*61c0*/  ISETP.NE.AND.EX P1, PT, RZ, UR7, PT, P1 ;  /* 0x00000007ff007c0c */ /* 0x000fc6000bf25310 */
[C---:B------:R-:W-:Y:S01]  /*61d0*/  IMAD R7, R5.reuse, UR5, R4 ;  /* 0x0000000505077c24 */ /* 0x040fe2000f8e0204 */
[----:B------:R-:W-:Y:S01]  /*61e0*/  ULDC UR5, c[0x0][0x154] ;  /* 0x0000550000057ab9 */ /* 0x000fe20000000800 */
[----:B------:R-:W-:Y:S01]  /*61f0*/  IMAD.WIDE.U32 R4, R5, UR4, R16 ;  /* 0x0000000405047c25 */ /* 0x000fe2000f8e0010 */
[----:B------:R-:W-:-:S03]  /*6200*/  ULDC UR4, c[0x0][0x618] ;  /* 0x0001860000047ab9 */ /* 0x000fc60000000800 */
[----:B0-----:R-:W-:Y:S02]  /*6210*/  IMAD.MOV R6, RZ, RZ, -R18 ;  /* 0x000000ffff067224 */ /* 0x001fe400078e0a12 */
[----:B------:R-:W-:Y:S02]  /*6220*/  IMAD.IADD R5, R5, 0x1, R7 ;  /* 0x0000000105057824 */ /* 0x000fe400078e0207 */
[----:B-1----:R-:W-:Y:S01]  /*6230*/  IMAD R13, R14, R6, R13 ;  /* 0x000000060e0d7224 */ /* 0x002fe200078e020d */
[----:B---3--:R-:W-:Y:S02]  /*6240*/  I2FP.F32.U32 R6, R12 ;  /* 0x0000000c00067245 */ /* 0x008fe40000201000 */
[--C-:B------:R-:W-:Y:S02]  /*6250*/  SHF.R.U64 R14, R4, UR4, R5.reuse ;  /* 0x00000004040e7c19 */ /* 0x100fe40008001205 */
[----:B------:R-:W-:Y:S01]  /*6260*/  SHF.R.U32.HI R5, RZ, UR4, R5 ;  /* 0x00000004ff057c19 */ /* 0x000fe20008011605 */
[----:B------:R-:W-:Y:S01]  /*6270*/  FMUL R6, R6, UR5 ;  /* 0x0000000506067c20 */ /* 0x000fe20008400000 */
[----:B------:R-:W-:-:S02]  /*6280*/  ULDC UR4, c[0x0][0x608] ;  /* 0x0001820000047ab9 */ /* 0x000fc40000000800 */
[--C-:B------:R-:W-:Y:S01]  /*6290*/  SHF.R.U64 R20, R14, UR4, R5.reuse ;  /* 0x000000040e147c19 */ /* 0x100fe20008001205 */
[----:B------:R0:W1:Y:S01]  /*62a0*/  F2I.U32.TRUNC.NTZ R21, R6 ;  /* 0x0000000600157305 */ /* 0x000062000020f000 */
[----:B------:R-:W-:Y:S01]  /*62b0*/  SHF.R.U32.HI R5, RZ, UR4, R5 ;  /* 0x00000004ff057c19 */ /* 0x000fe20008011605 */
[----:B------:R-:W-:-:S03]  /*62c0*/  ULDC UR4, c[0x0][0x658] ;  /* 0x0001960000047ab9 */ /* 0x000fc60000000800 */
[--C-:B------:R-:W-:Y:S02]  /*62d0*/  SHF.R.U64 R18, R20, UR4, R5.reuse ;  /* 0x0000000414127c19 */ /* 0x100fe40008001205 */
[----:B------:R-:W-:-:S03]  /*62e0*/  SHF.R.U32.HI R25, RZ, UR4, R5 ;  /* 0x00000004ff197c19 */ /* 0x000fc60008011605 */
[----:B------:R-:W-:Y:S02]  /*62f0*/  IMAD.MOV.U32 R4, RZ, RZ, R18 ;  /* 0x000000ffff047224 */ /* 0x000fe400078e0012 */
[----:B------:R-:W-:Y:S01]  /*6300*/  IMAD.MOV.U32 R5, RZ, RZ, R25 ;  /* 0x000000ffff057224 */ /* 0x000fe200078e0019 */
[----:B0-----:R-:W-:Y:S06]  /*6310*/  @!P1 BRA `(.L_x_114) ;  /* 0x0000000000289947 */ /* 0x001fec0003800000 */
        /* <DEDUP_REMOVED lines=10> */
.L_x_114:
[----:B------:R-:W-:Y:S01]  /*63c0*/  ISETP.NE.AND P1, PT, R2, 0x1, PT ;  /* 0x000000010200780c */ /* 0x000fe20003f25270 */
[----:B------:R-:W-:Y:S01]  /*63d0*/  ULDC UR4, c[0x0][0x648] ;  /* 0x0001920000047ab9 */ /* 0x000fe20000000800 */
[----:B------:R-:W-:Y:S01]  /*63e0*/  LOP3.LUT R20, R20, UR29, RZ, 0xc0, !PT ;  /* 0x0000001d14147c12 */ /* 0x000fe2000f8ec0ff */
[----:B-1----:R-:W-:Y:S01]  /*63f0*/  IMAD.MOV R21, RZ, RZ, -R21 ;  /* 0x000000ffff157224 */ /* 0x002fe200078e0a15 */
[----:B------:R-:W-:Y:S01]  /*6400*/  SHF.R.U64 R5, R4, UR4, R5 ;  /* 0x0000000404057c19 */ /* 0x000fe20008001205 */
[----:B------:R-:W-:Y:S01]  /*6410*/  ULDC UR4, c[0x0][0x638] ;  /* 0x00018e0000047ab9 */ /* 0x000fe20000000800 */
[----:B------:R-:W-:Y:S01]  /*6420*/  ULDC UR5, c[0x0][0x610] ;  /* 0x0001840000057ab9 */ /* 0x000fe20000000800 */
[----:B------:R-:W-:Y:S02]  /*6430*/  IMAD.MOV.U32 R4, RZ, RZ, 0x1 ;  /* 0x00000001ff047424 */ /* 0x000fe400078e00ff */
[----:B------:R-:W-:Y:S02]  /*6440*/  IMAD.MOV R7, RZ, RZ, -R5 ;  /* 0x000000ffff077224 */ /* 0x000fe400078e0a05 */
[----:B------:R-:W-:Y:S01]  /*6450*/  IMAD R20, R5, UR21, R20 ;  /* 0x0000001505147c24 */ /* 0x000fe2000f8e0214 */
[----:B------:R-:W-:Y:S01]  /*6460*/  LOP3.LUT R5, R14, UR13, RZ, 0xc0, !PT ;  /* 0x0000000d0e057c12 */ /* 0x000fe2000f8ec0ff */
[----:B----4-:R-:W-:-:S02]  /*6470*/  @P1 IMAD R13, R15, R21, R12 ;  /* 0x000000150f0d1224 */ /* 0x010fc400078e020c */
[----:B------:R-:W-:Y:S01]  /*6480*/  IMAD R18, R7, UR4, R18 ;  /* 0x0000000407127c24 */ /* 0x000fe2000f8e0212 */
[----:B------:R-:W-:Y:S01]  /*6490*/  ULDC UR4, c[0x0][0x600] ;  /* 0x0001800000047ab9 */ /* 0x000fe20000000800 */
[----:B------:R-:W-:Y:S02]  /*64a0*/  IMAD R13, R20, UR5, R13 ;  /* 0x00000005140d7c24 */ /* 0x000fe4000f8e020d */
[----:B------:R-:W-:-:S05]  /*64b0*/  IMAD R22, R18, UR4, R5 ;  /* 0x0000000412167c24 */ /* 0x000fca000f8e0205 */
[----:B------:R-:W-:Y:S02]  /*64c0*/  SEL R18, R22, R13, !P1 ;  /* 0x0000000d16127207 */ /* 0x000fe40004800000 */
[----:B------:R-:W-:-:S07]  /*64d0*/  SEL R22, R13, R22, !P1 ;  /* 0x000000160d167207 */ /* 0x000fce0004800000 */
.L_x_112:
[----:B------:R-:W-:Y:S05]  /*64e0*/  BSYNC B1 ;  /* 0x0000000000017941 */ /* 0x000fea0003800000 */
.L_x_111:
[----:B------:R-:W-:-:S13]  /*64f0*/  LOP3.LUT P1, RZ, R4, 0xff, RZ, 0xc0, !PT ;  /* 0x000000ff04ff7812 */ /* 0x000fda000782c0ff */
[----:B------:R-:W-:Y:S05]  /*6500*/  @P1 BRA `(.L_x_115) ;  /* 0xfffffff000a41947 */ /* 0x000fea000383ffff */
[----:B------:R-:W-:Y:S05]  /*6510*/  BSYNC B0 ;  /* 0x0000000000007941 */ /* 0x000fea0003800000 */
.L_x_103:
[----:B------:R-:W-:-:S03]  /*6520*/  UMOV UR4, 0xffffffff ;  /* 0xffffffff00047882 */ /* 0x000fc60000000000 */
[----:B------:R-:W-:Y:S05]  /*6530*/  BRA.DIV UR4, `(.L_x_116) ;  /* 0x00000006046c7947 */ /* 0x000fea000b800000 */
[----:B------:R-:W-:-:S13]  /*6540*/  ELECT P6, URZ, PT ;  /* 0x00000000003f782f */ /* 0x000fda00038c0000 */
.L_x_133:
[----:B------:R-:W-:Y:S04]  /*6550*/  BSSY B0, `(.L_x_117) ;  /* 0x0000034000007945 */ /* 0x000fe80003800000 */
[----:B------:R-:W-:Y:S05]  /*6560*/  @!P6 BRA `(.L_x_118) ;  /* 0x0000000000c8e947 */ /* 0x000fea0003800000 */
[----:B------:R-:W-:-:S04]  /*6570*/  LOP3.LUT R23, R23, 0x2, RZ, 0xfc, !PT ;  /* 0x0000000217177812 */ /* 0x000fc800078efcff */
[----:B------:R-:W-:-:S13]  /*6580*/  ISETP.NE.AND P0, PT, R23, 0x3, PT ;  /* 0x000000031700780c */ /* 0x000fda0003f05270 */
[----:B------:R-:W-:Y:S05]  /*6590*/  @!P0 BRA `(.L_x_119) ;  /* 0x0000000000048947 */ /* 0x000fea0003800000 */
[----:B------:R-:W-:Y:S01]  /*65a0*/  BPT.TRAP 0x1 ;  /* 0x000000040000795c */ /* 0x000fe20000300000 */
.L_x_119:
[----:B------:R-:W0:Y:S01]  /*65b0*/  S2R R5, SR_CgaCtaId ;  /* 0x0000000000057919 */ /* 0x000e220000008800 */
[----:B------:R-:W-:Y:S02]  /*65c0*/  MOV R0, 0x400 ;  /* 0x0000040000007802 */ /* 0x000fe40000000f00 */
[----:B------:R-:W-:Y:S02]  /*65d0*/  SHF.L.U32 R2, R3, 0x1f, RZ ;  /* 0x0000001f03027819 */ /* 0x000fe400000006ff */
[----:B0-----:R-:W-:-:S05]  /*65e0*/  LEA R5, R5, R0, 0x18 ;  /* 0x0000000005057211 */ /* 0x001fca00078ec0ff */
[----:B------:R-:W-:-:S04]  /*65f0*/  VIADD R5, R5, 0x28 ;  /* 0x0000002805057836 */ /* 0x000fc80000000000 */
[C---:B------:R-:W-:Y:S02]  /*6600*/  IMAD R7, R8.reuse, 0x8, R5 ;  /* 0x0000000808077824 */ /* 0x040fe400078e0205 */
[----:B------:R-:W-:Y:S02]  /*6610*/  VIADD R8, R8, 0x1 ;  /* 0x0000000108087836 */ /* 0x000fe40000000000 */
[----:B------:R-:W0:Y:S03]  /*6620*/  SYNCS.PHASECHK.TRANS64.TRYWAIT P0, [R7+URZ], R2 ;  /* 0x00000002070075a7 */ /* 0x000e26000800017f */
[----:B------:R-:W-:-:S04]  /*6630*/  ISETP.NE.AND P1, PT, R8, 0x5, PT ;  /* 0x000000050800780c */ /* 0x000fc80003f25270 */
[----:B------:R-:W-:Y:S02]  /*6640*/  SEL R0, RZ, 0x1, P1 ;  /* 0x00000001ff007807 */ /* 0x000fe40000800000 */
[----:B------:R-:W-:Y:S02]  /*6650*/  SEL R8, R8, RZ, P1 ;  /* 0x000000ff08087207 */ /* 0x000fe40000800000 */
[----:B------:R-:W-:-:S03]  /*6660*/  LOP3.LUT R9, R3, R0, RZ, 0x3c, !PT ;  /* 0x0000000003097212 */ /* 0x000fc600078e3cff */
[----:B------:R-:W-:Y:S01]  /*6670*/  IMAD R6, R8, 0x8, R5 ;  /* 0x0000000808067824 */ /* 0x000fe200078e0205 */
[----:B------:R-:W-:Y:S01]  /*6680*/  SHF.L.U32 R3, R9, 0x1f, RZ ;  /* 0x0000001f09037819 */ /* 0x000fe200000006ff */
[----:B0-----:R-:W-:Y:S06]  /*6690*/  @!P0 BRA `(.L_x_120) ;  /* 0x0000000400348947 */ /* 0x001fec0003800000 */
.L_x_134:
[----:B------:R-:W1:Y:S01]  /*66a0*/  SYNCS.PHASECHK.TRANS64.TRYWAIT P0, [R6+URZ], R3 ;  /* 0x00000003060075a7 */ /* 0x000e62000800017f */
[----:B------:R-:W-:-:S05]  /*66b0*/  VIADD R0, R8, 0x1 ;  /* 0x0000000108007836 */ /* 0x000fca0000000000 */
[----:B------:R-:W-:-:S04]  /*66c0*/  ISETP.NE.AND P1, PT, R0, 0x5, PT ;  /* 0x000000050000780c */ /* 0x000fc80003f25270 */
[----:B0-----:R-:W-:Y:S02]  /*66d0*/  SEL R2, RZ, 0x1, P1 ;  /* 0x00000001ff027807 */ /* 0x001fe40000800000 */
[----:B------:R-:W-:Y:S02]  /*66e0*/  SEL R0, R0, RZ, P1 ;  /* 0x000000ff00007207 */ /* 0x000fe40000800000 */
[----:B------:R-:W-:-:S03]  /*66f0*/  LOP3.LUT R9, R9, R2, RZ, 0x3c, !PT ;  /* 0x0000000209097212 */ /* 0x000fc600078e3cff */
[----:B------:R-:W-:Y:S01]  /*6700*/  IMAD R7, R0, 0x8, R5 ;  /* 0x0000000800077824 */ /* 0x000fe200078e0205 */
[----:B------:R-:W-:Y:S01]  /*6710*/  SHF.L.U32 R4, R9, 0x1f, RZ ;  /* 0x0000001f09047819 */ /* 0x000fe200000006ff */
[----:B-1----:R-:W-:Y:S06]  /*6720*/  @!P0 BRA `(.L_x_121) ;  /* 0x0000000400248947 */ /* 0x002fec0003800000 */
.L_x_135:
[----:B------:R-:W1:Y:S01]  /*6730*/  SYNCS.PHASECHK.TRANS64.TRYWAIT P0, [R7+URZ], R4 ;  /* 0x00000004070075a7 */ /* 0x000e62000800017f */
[----:B------:R-:W-:-:S05]  /*6740*/  VIADD R0, R0, 0x1 ;  /* 0x0000000100007836 */ /* 0x000fca0000000000 */
[----:B------:R-:W-:-:S04]  /*6750*/  ISETP.NE.AND P1, PT, R0, 0x5, PT ;  /* 0x000000050000780c */ /* 0x000fc80003f25270 */
[----:B------:R-:W-:Y:S02]  /*6760*/  SEL R2, RZ, 0x1, P1 ;  /* 0x00000001ff027807 */ /* 0x000fe40000800000 */
[----:B------:R-:W-:Y:S02]  /*6770*/  SEL R0, R0, RZ, P1 ;  /* 0x000000ff00007207 */ /* 0x000fe40000800000 */
[----:B------:R-:W-:-:S03]  /*6780*/  LOP3.LUT R9, R9, R2, RZ, 0x3c, !PT ;  /* 0x0000000209097212 */ /* 0x000fc600078e3cff */
[----:B0-----:R-:W-:Y:S01]  /*6790*/  IMAD R6, R0, 0x8, R5 ;  /* 0x0000000800067824 */ /* 0x001fe200078e0205 */
[----:B------:R-:W-:Y:S01]  /*67a0*/  SHF.L.U32 R3, R9, 0x1f, RZ ;  /* 0x0000001f09037819 */ /* 0x000fe200000006ff */
[----:B-1----:R-:W-:Y:S06]  /*67b0*/  @!P0 BRA `(.L_x_122) ;  /* 0x0000000400148947 */ /* 0x002fec0003800000 */
.L_x_136:
[----:B------:R-:W1:Y:S01]  /*67c0*/  SYNCS.PHASECHK.TRANS64.TRYWAIT P0, [R6+URZ], R3 ;  /* 0x00000003060075a7 */ /* 0x000e62000800017f */
[----:B------:R-:W-:-:S05]  /*67d0*/  VIADD R0, R0, 0x1 ;  /* 0x0000000100007836 */ /* 0x000fca0000000000 */
[----:B------:R-:W-:-:S04]  /*67e0*/  ISETP.NE.AND P1, PT, R0, 0x5, PT ;  /* 0x000000050000780c */ /* 0x000fc80003f25270 */
[----:B------:R-:W-:Y:S02]  /*67f0*/  SEL R2, RZ, 0x1, P1 ;  /* 0x00000001ff027807 */ /* 0x000fe40000800000 */
[----:B------:R-:W-:Y:S02]  /*6800*/  SEL R0, R0, RZ, P1 ;  /* 0x000000ff00007207 */ /* 0x000fe40000800000 */
[----:B------:R-:W-:Y:S01]  /*6810*/  LOP3.LUT R2, R9, R2, RZ, 0x3c, !PT ;  /* 0x0000000209027212 */ /* 0x000fe200078e3cff */
[----:B-1----:R-:W-:Y:S06]  /*6820*/  @!P0 BRA `(.L_x_123) ;  /* 0x00000004000c8947 */ /* 0x002fec0003800000 */
.L_x_137:
[----:B------:R-:W-:Y:S01]  /*6830*/  IMAD R5, R0, 0x8, R5 ;  /* 0x0000000800057824 */ /* 0x000fe200078e0205 */
[----:B------:R-:W-:-:S07]  /*6840*/  SHF.L.U32 R0, R2, 0x1f, RZ ;  /* 0x0000001f02007819 */ /* 0x000fce00000006ff */
.L_x_124:
[----:B---3--:R3:W4:Y:S02]  /*6850*/  SYNCS.PHASECHK.TRANS64.TRYWAIT P0, [R5+URZ], R0 ;  /* 0x00000000050075a7 */ /* 0x008724000800017f */
[----:B----4-:R-:W-:Y:S05]  /*6860*/  @!P0 NANOSLEEP.SYNCS 0x989680 ;  /* 0x009896800000895d */ /* 0x010fea0003900000 */
[----:B------:R-:W4:Y:S02]  /*6870*/  @!P0 SYNCS.PHASECHK.TRANS64 P0, [R5+URZ], R0 ;  /* 0x00000000050085a7 */ /* 0x000f24000800007f */
[----:B----4-:R-:W-:Y:S05]  /*6880*/  @!P0 BRA `(.L_x_124) ;  /* 0xfffffffc00f08947 */ /* 0x010fea000383ffff */
.L_x_118:
[----:B------:R-:W-:Y:S05]  /*6890*/  BSYNC B0 ;  /* 0x0000000000007941 */ /* 0x000fea0003800000 */
.L_x_117:
[----:B------:R-:W-:Y:S05]  /*68a0*/  EXIT ;  /* 0x000000000000794d */ /* 0x000fea0003800000 */
.L_x_19:
[----:B0-----:R-:W-:-:S04]  /*68b0*/  IMAD.U32 R3, RZ, RZ, UR43 ;  /* 0x0000002bff037e24 */ /* 0x001fc8000f8e00ff */
[----:B------:R0:W1:Y:S03]  /*68c0*/  SYNCS.PHASECHK.TRANS64.TRYWAIT P0, [R3+URZ+-0x8], R0 ;  /* 0xfffff800030075a7 */ /* 0x000066000800017f */
[----:B-1----:R-:W-:Y:S05]  /*68d0*/  @!P0 NANOSLEEP.SYNCS 0x989680 ;  /* 0x009896800000895d */ /* 0x002fea0003900000 */
[----:B------:R-:W1:Y:S02]  /*68e0*/  @!P0 SYNCS.PHASECHK.TRANS64 P0, [R3+URZ+-0x8], R0 ;  /* 0xfffff800030085a7 */ /* 0x000e64000800007f */
[----:B-1----:R-:W-:Y:S05]  /*68f0*/  @!P0 BRA `(.L_x_19) ;  /* 0xfffffffc00ec8947 */ /* 0x002fea000383ffff */
[----:B------:R-:W-:Y:S05]  /*6900*/  BRA `(.L_x_125) ;  /* 0xffffffac00b47947 */ /* 0x000fea000383ffff */
.L_x_24:
[----:B-1----:R1:W2:Y:S02]  /*6910*/  SYNCS.PHASECHK.TRANS64.TRYWAIT P1, [R3+URZ], R0 ;  /* 0x00000000030075a7 */ /* 0x0022a4000802017f */
[----:B--2---:R-:W-:Y:S05]  /*6920*/  @!P1 NANOSLEEP.SYNCS 0x989680 ;  /* 0x009896800000995d */ /* 0x004fea0003900000 */
[----:B------:R-:W2:Y:S02]  /*6930*/  @!P1 SYNCS.PHASECHK.TRANS64 P1, [R3+URZ], R0 ;  /* 0x00000000030095a7 */ /* 0x000ea4000802007f */
[----:B--2---:R-:W-:Y:S05]  /*6940*/  @!P1 BRA `(.L_x_24) ;  /* 0xfffffffc00f09947 */ /* 0x004fea000383ffff */
[----:B------:R-:W-:Y:S05]  /*6950*/  BRA `(.L_x_23) ;  /* 0xffffffb000207947 */ /* 0x000fea000383ffff */
.L_x_29:
[----:B-1----:R-:W-:-:S04]  /*6960*/  IMAD.U32 R5, RZ, RZ, UR5 ;  /* 0x00000005ff057e24 */ /* 0x002fc8000f8e00ff */
[----:B------:R1:W2:Y:S03]  /*6970*/  SYNCS.PHASECHK.TRANS64.TRYWAIT P1, [R5+URZ], R4 ;  /* 0x00000004050075a7 */ /* 0x0002a6000802017f */
[----:B--2---:R-:W-:Y:S05]  /*6980*/  @!P1 NANOSLEEP.SYNCS 0x989680 ;  /* 0x009896800000995d */ /* 0x004fea0003900000 */
[----:B------:R-:W2:Y:S02]  /*6990*/  @!P1 SYNCS.PHASECHK.TRANS64 P1, [R5+URZ], R4 ;  /* 0x00000004050095a7 */ /* 0x000ea4000802007f */
[----:B--2---:R-:W-:Y:S05]  /*69a0*/  @!P1 BRA `(.L_x_29) ;  /* 0xfffffffc00ec9947 */ /* 0x004fea000383ffff */
[----:B------:R-:W-:Y:S05]  /*69b0*/  BRA `(.L_x_28) ;  /* 0xffffffb800287947 */ /* 0x000fea000383ffff */
.L_x_35:
[----:B0-----:R-:W-:-:S04]  /*69c0*/  IMAD.U32 R3, RZ, RZ, UR43 ;  /* 0x0000002bff037e24 */ /* 0x001fc8000f8e00ff */
[----:B------:R0:W1:Y:S03]  /*69d0*/  SYNCS.PHASECHK.TRANS64.TRYWAIT P0, [R3+URZ+0x8], R0 ;  /* 0x00000800030075a7 */ /* 0x000066000800017f */
[----:B-1----:R-:W-:Y:S05]  /*69e0*/  @!P0 NANOSLEEP.SYNCS 0x989680 ;  /* 0x009896800000895d */ /* 0x002fea0003900000 */
[----:B------:R-:W1:Y:S02]  /*69f0*/  @!P0 SYNCS.PHASECHK.TRANS64 P0, [R3+URZ+0x8], R0 ;  /* 0x00000800030085a7 */ /* 0x000e64000800007f */
[----:B-1----:R-:W-:Y:S05]  /*6a00*/  @!P0 BRA `(.L_x_35) ;  /* 0xfffffffc00ec8947 */ /* 0x002fea000383ffff */
[----:B------:R-:W-:Y:S05]  /*6a10*/  BRA `(.L_x_126) ;  /* 0xffffffc000b87947 */ /* 0x000fea000383ffff */
.L_x_104:
[----:B------:R-:W-:Y:S01]  /*6a20*/  BSSY B1, `(.L_x_127) ;  /* 0x0000006000017945 */ /* 0x000fe20003800000 */
[----:B------:R-:W-:-:S07]  /*6a30*/  IMAD.MOV.U32 R15, RZ, RZ, -0x1 ;  /* 0xffffffffff0f7424 */ /* 0x000fce00078e00ff */
[----:B--2--5:R-:W-:Y:S05]  /*6a40*/  WARPSYNC.COLLECTIVE R15, `(.L_x_128) ;  /* 0x000000000f0c7348 */ /* 0x024fea0003c00000 */
[----:B------:R-:W-:Y:S02]  /*6a50*/  ELECT P6, UR62, PT ;  /* 0x00000000003e782f */ /* 0x000fe400038c0000 */
[----:B------:R-:W-:Y:S01]  /*6a60*/  MOV R14, UR62 ;  /* 0x0000003e000e7c02 */ /* 0x000fe20008000f00 */
[----:B--2--5:R-:W-:Y:S10]  /*6a70*/  ENDCOLLECTIVE ;  /* 0x000000000000791b */ /* 0x024ff40003800000 */
.L_x_128:
[----:B------:R-:W-:Y:S05]  /*6a80*/  BSYNC B1 ;  /* 0x0000000000017941 */ /* 0x000fea0003800000 */
.L_x_127:
[----:B------:R-:W-:Y:S05]  /*6a90*/  BRA `(.L_x_129) ;  /* 0xffffffec004c7947 */ /* 0x000fea000383ffff */
.L_x_107:
[----:B0-----:R0:W1:Y:S02]  /*6aa0*/  SYNCS.PHASECHK.TRANS64.TRYWAIT P1, [R14+URZ+0x28], R5 ;  /* 0x000028050e0075a7 */ /* 0x001064000802017f */
[----:B-1----:R-:W-:Y:S05]  /*6ab0*/  @!P1 NANOSLEEP.SYNCS 0x989680 ;  /* 0x009896800000995d */ /* 0x002fea0003900000 */
[----:B------:R-:W1:Y:S02]  /*6ac0*/  @!P1 SYNCS.PHASECHK.TRANS64 P1, [R14+URZ+0x28], R5 ;  /* 0x000028050e0095a7 */ /* 0x000e64000802007f */
[----:B-1----:R-:W-:Y:S05]  /*6ad0*/  @!P1 BRA `(.L_x_107) ;  /* 0xfffffffc00f09947 */ /* 0x002fea000383ffff */
[----:B------:R-:W-:Y:S05]  /*6ae0*/  BRA `(.L_x_130) ;  /* 0xffffffec00887947 */ /* 0x000fea000383ffff */
.L_x_116:
[----:B------:R-:W-:Y:S01]  /*6af0*/  BSSY B0, `(.L_x_131) ;  /* 0x0000006000007945 */ /* 0x000fe20003800000 */
[----:B------:R-:W-:-:S07]  /*6b00*/  IMAD.MOV.U32 R15, RZ, RZ, -0x1 ;  /* 0xffffffffff0f7424 */ /* 0x000fce00078e00ff */
[----:B--2--5:R-:W-:Y:S05]  /*6b10*/  WARPSYNC.COLLECTIVE R15, `(.L_x_132) ;  /* 0x000000000f0c7348 */ /* 0x024fea0003c00000 */
[----:B------:R-:W-:Y:S02]  /*6b20*/  ELECT P6, UR62, PT ;  /* 0x00000000003e782f */ /* 0x000fe400038c0000 */
[----:B------:R-:W-:Y:S01]  /*6b30*/  MOV R14, UR62 ;  /* 0x0000003e000e7c02 */ /* 0x000fe20008000f00 */
[----:B--2--5:R-:W-:Y:S10]  /*6b40*/  ENDCOLLECTIVE ;  /* 0x000000000000791b */ /* 0x024ff40003800000 */
.L_x_132:
[----:B------:R-:W-:Y:S05]  /*6b50*/  BSYNC B0 ;  /* 0x0000000000007941 */ /* 0x000fea0003800000 */
.L_x_131:
[----:B------:R-:W-:Y:S05]  /*6b60*/  BRA `(.L_x_133) ;  /* 0xfffffff800787947 */ /* 0x000fea000383ffff */
.L_x_120:
[----:B0-----:R0:W1:Y:S02]  /*6b70*/  SYNCS.PHASECHK.TRANS64.TRYWAIT P0, [R7+URZ], R2 ;  /* 0x00000002070075a7 */ /* 0x001064000800017f */
[----:B-1----:R-:W-:Y:S05]  /*6b80*/  @!P0 NANOSLEEP.SYNCS 0x989680 ;  /* 0x009896800000895d */ /* 0x002fea0003900000 */
[----:B------:R-:W1:Y:S02]  /*6b90*/  @!P0 SYNCS.PHASECHK.TRANS64 P0, [R7+URZ], R2 ;  /* 0x00000002070085a7 */ /* 0x000e64000800007f */
[----:B-1----:R-:W-:Y:S05]  /*6ba0*/  @!P0 BRA `(.L_x_120) ;  /* 0xfffffffc00f08947 */ /* 0x002fea000383ffff */
[----:B------:R-:W-:Y:S05]  /*6bb0*/  BRA `(.L_x_134) ;  /* 0xfffffff800b87947 */ /* 0x000fea000383ffff */
.L_x_121:
[----:B0-----:R0:W1:Y:S02]  /*6bc0*/  SYNCS.PHASECHK.TRANS64.TRYWAIT P0, [R6+URZ], R3 ;  /* 0x00000003060075a7 */ /* 0x001064000800017f */
[----:B-1----:R-:W-:Y:S05]  /*6bd0*/  @!P0 NANOSLEEP.SYNCS 0x989680 ;  /* 0x009896800000895d */ /* 0x002fea0003900000 */
[----:B------:R-:W1:Y:S02]  /*6be0*/  @!P0 SYNCS.PHASECHK.TRANS64 P0, [R6+URZ], R3 ;  /* 0x00000003060085a7 */ /* 0x000e64000800007f */
[----:B-1----:R-:W-:Y:S05]  /*6bf0*/  @!P0 BRA `(.L_x_121) ;  /* 0xfffffffc00f08947 */ /* 0x002fea000383ffff */
[----:B------:R-:W-:Y:S05]  /*6c00*/  BRA `(.L_x_135) ;  /* 0xfffffff800c87947 */ /* 0x000fea000383ffff */
.L_x_122:
[----:B0-----:R0:W1:Y:S02]  /*6c10*/  SYNCS.PHASECHK.TRANS64.TRYWAIT P0, [R7+URZ], R4 ;  /* 0x00000004070075a7 */ /* 0x001064000800017f */
[----:B-1----:R-:W-:Y:S05]  /*6c20*/  @!P0 NANOSLEEP.SYNCS 0x989680 ;  /* 0x009896800000895d */ /* 0x002fea0003900000 */
[----:B------:R-:W1:Y:S02]  /*6c30*/  @!P0 SYNCS.PHASECHK.TRANS64 P0, [R7+URZ], R4 ;  /* 0x00000004070085a7 */ /* 0x000e64000800007f */
[----:B-1----:R-:W-:Y:S05]  /*6c40*/  @!P0 BRA `(.L_x_122) ;  /* 0xfffffffc00f08947 */ /* 0x002fea000383ffff */
[----:B------:R-:W-:Y:S05]  /*6c50*/  BRA `(.L_x_136) ;  /* 0xfffffff800d87947 */ /* 0x000fea000383ffff */
.L_x_123:
[----:B-1----:R1:W3:Y:S02]  /*6c60*/  SYNCS.PHASECHK.TRANS64.TRYWAIT P0, [R6+URZ], R3 ;  /* 0x00000003060075a7 */ /* 0x0022e4000800017f */
[----:B---3--:R-:W-:Y:S05]  /*6c70*/  @!P0 NANOSLEEP.SYNCS 0x989680 ;  /* 0x009896800000895d */ /* 0x008fea0003900000 */
[----:B------:R-:W3:Y:S02]  /*6c80*/  @!P0 SYNCS.PHASECHK.TRANS64 P0, [R6+URZ], R3 ;  /* 0x00000003060085a7 */ /* 0x000ee4000800007f */
[----:B---3--:R-:W-:Y:S05]  /*6c90*/  @!P0 BRA `(.L_x_123) ;  /* 0xfffffffc00f08947 */ /* 0x008fea000383ffff */
[----:B------:R-:W-:Y:S05]  /*6ca0*/  BRA `(.L_x_137) ;  /* 0xfffffff800e07947 */ /* 0x000fea000383ffff */
.L_x_138:
[----:B------:R-:W-:-:S00]  /*6cb0*/  BRA `(.L_x_138) ;  /* 0xfffffffc00fc7947 */ /* 0x000fc0000383ffff */
[----:B------:R-:W-:-:S00]  /*6cc0*/  NOP ;  /* 0x0000000000007918 */ /* 0x000fc00000000000 */
        /* <DEDUP_REMOVED lines=11> */
.L_x_139:


//--------------------- .nv.global.init           --------------------------
	.section	.nv.global.init,"aw",@progbits
.nv.global.init:
	.type		$str$22,@object
	.size		$str$22,($str$23 - $str$22)
$str$22:
        /*0000*/ 	.byte	0x6b, 0x5f, 0x74, 0x69, 0x6c, 0x65, 0x5f, 0x63, 0x6f, 0x75, 0x6e, 0x74, 0x20, 0x3e, 0x3d, 0x20
        /*0010*/ 	.byte	0x31, 0x00
	.type		$str$23,@object
	.size		$str$23,(__unnamed_1 - $str$23)
$str$23:
        /*0012*/ 	.byte	0x2f, 0x74, 0x6d, 0x70, 0x2f, 0x63, 0x75, 0x74, 0x6c, 0x61, 0x73, 0x73, 0x5f, 0x73, 0x77, 0x65
        /*0022*/ 	.byte	0x65, 0x70, 0x5f, 0x73, 0x72, 0x63, 0x2f, 0x69, 0x6e, 0x63, 0x6c, 0x75, 0x64, 0x65, 0x2f, 0x63
        /*0032*/ 	.byte	0x75, 0x74, 0x6c, 0x61, 0x73, 0x73, 0x2f, 0x67, 0x65, 0x6d, 0x6d, 0x2f, 0x63, 0x6f, 0x6c, 0x6c
        /*0042*/ 	.byte	0x65, 0x63, 0x74, 0x69, 0x76, 0x65, 0x2f, 0x73, 0x6d, 0x39, 0x30, 0x5f, 0x6d, 0x6d, 0x61, 0x5f
        /*0052*/ 	.byte	0x74, 0x6d, 0x61, 0x5f, 0x67, 0x6d, 0x6d, 0x61, 0x5f, 0x73, 0x73, 0x5f, 0x77, 0x61, 0x72, 0x70
        /*0062*/ 	.byte	0x73, 0x70, 0x65, 0x63, 0x69, 0x61, 0x6c, 0x69, 0x7a, 0x65, 0x64, 0x2e, 0x68, 0x70, 0x70, 0x00
	.type		__unnamed_1,@object
	.size		__unnamed_1,(.L_0 - __unnamed_1)
__unnamed_1:
        /*0072*/ 	.byte	0x76, 0x6f, 0x69, 0x64, 0x20, 0x63, 0x75, 0x74, 0x6c, 0x61, 0x73, 0x73, 0x3a, 0x3a, 0x67, 0x65
        /* <DEDUP_REMOVED lines=177> */
        /*0b92*/ 	.byte	0x79, 0x5d, 0x00
.L_0:


//--------------------- .nv.shared._ZN7cutlass13device_kernelINS_4gemm6kernel13GemmUniversalIN4cute5tupleIJiiiiEEENS1_10collective13CollectiveMmaINS1_34MainloopSm90TmaGmmaWarpSpecializedILi5ENS5_IJNS4_1CILi1EEENSA_ILi2EEESB_EEENS1_32KernelTmaWarpSpecializedPingpongEEENS5_IJNSA_ILi64EEESG_NSA_ILi128EEEEEENS_10tfloat32_tENS5_IJlSB_lEEESJ_SK_NS4_8TiledMMAINS4_8MMA_AtomIJNS4_4SM904GMMA29MMA_64x64x8_F32TF32TF32_SS_TNILNSO_7ScaleInE1ELSQ_1EEEEEENS4_6LayoutINS5_IJSB_SB_SB_EEENS5_IJNSA_ILi0EEESV_SV_EEEEENS5_IJNS4_10UnderscoreESY_SY_EEEEENS4_23SM90_TMA_LOAD_MULTICASTENS4_14ComposedLayoutINS4_7SwizzleILi3ELi4ELi3EEENS4_18smem_ptr_flag_bitsILi32EEENST_INS5_IJNSA_ILi8EEENSA_ILi32EEEEEENS5_IJS18_SB_EEEEEEEvNS4_8identityENS4_13SM90_TMA_LOADES1C_vS1D_EENS_8epilogue10collective6detail29Sm90TmaWarpSpecializedAdapterINS1H_15DefaultEpilogueISJ_SK_SK_NS1G_6thread17LinearCombinationISJ_Li1EffLNS1L_9ScaleType4KindE0ELNS_15FloatRoundStyleE2ESJ_EENS1_15EpilogueDefaultEEEEEvvEEEEvNT_6ParamsE --------------------------
	.section	.nv.shared._ZN7cutlass13device_kernelINS_4gemm6kernel13GemmUniversalIN4cute5tupleIJiiiiEEENS1_10collective13CollectiveMmaINS1_34MainloopSm90TmaGmmaWarpSpecializedILi5ENS5_IJNS4_1CILi1EEENSA_ILi2EEESB_EEENS1_32KernelTmaWarpSpecializedPingpongEEENS5_IJNSA_ILi64EEESG_NSA_ILi128EEEEEENS_10tfloat32_tENS5_IJlSB_lEEESJ_SK_NS4_8TiledMMAINS4_8MMA_AtomIJNS4_4SM904GMMA29MMA_64x64x8_F32TF32TF32_SS_TNILNSO_7ScaleInE1ELSQ_1EEEEEENS4_6LayoutINS5_IJSB_SB_SB_EEENS5_IJNSA_ILi0EEESV_SV_EEEEENS5_IJNS4_10UnderscoreESY_SY_EEEEENS4_23SM90_TMA_LOAD_MULTICASTENS4_14ComposedLayoutINS4_7SwizzleILi3ELi4ELi3EEENS4_18smem_ptr_flag_bitsILi32EEENST_INS5_IJNSA_ILi8EEENSA_ILi32EEEEEENS5_IJS18_SB_EEEEEEEvNS4_8identityENS4_13SM90_TMA_LOADES1C_vS1D_EENS_8epilogue10collective6detail29Sm90TmaWarpSpecializedAdapterINS1H_15DefaultEpilogueISJ_SK_SK_NS1G_6thread17LinearCombinationISJ_Li1EffLNS1L_9ScaleType4KindE0ELNS_15FloatRoundStyleE2ESJ_EENS1_15EpilogueDefaultEEEEEvvEEEEvNT_6ParamsE,"aw",@nobits
	.sectionflags	@""
	.align	16
	.zero		1024


//--------------------- .nv.shared.reserved.0     --------------------------
	.section	.nv.shared.reserved.0,"aw",@nobits
	.weak		__nv_reservedSMEM_offset_0_alias
	.size		__nv_reservedSMEM_offset_0_alias, 0, 0
	.other		__nv_reservedSMEM_offset_0_alias,@"STO_CUDA_RESERVED_SHARED STV_DEFAULT"
__nv_reservedSMEM_offset_0_alias:
	.zero		0


//--------------------- .nv.global                --------------------------
	.section	.nv.global,"aw",@nobits
.nv.global:
	.type		_ZN39_INTERNAL_abed6881_4_k_cu_1bac621d_62314cute1_E,@object
	.size		_ZN39_INTERNAL_abed6881_4_k_cu_1bac621d_62314cute1_E,(_ZN39_INTERNAL_abed6881_4_k_cu_1bac621d_62314cuda3std3__45__cpo6cbeginE - _ZN39_INTERNAL_abed6881_4_k_cu_1bac621d_62314cute1_E)
_ZN39_INTERNAL_abed6881_4_k_cu_1bac621d_62314cute1_E:
	.zero		1
	.type		_ZN39_INTERNAL_abed6881_4_k_cu_1bac621d_62314cuda3std3__45__cpo6cbeginE,@object
	.size		_ZN39_INTERNAL_abed6881_4_k_cu_1bac621d_62314cuda3std3__45__cpo6cbeginE,(_ZN39_INTERNAL_abed6881_4_k_cu_1bac621d_62314cuda3std3__48in_placeE - _ZN39_INTERNAL_abed6881_4_k_cu_1bac621d_62314cuda3std3__45__cpo6cbeginE)
_ZN39_INTERNAL_abed6881_4_k_cu_1bac621d_62314cuda3std3__45__cpo6cbeginE:
	.zero		1
	.type		_ZN39_INTERNAL_abed6881_4_k_cu_1bac621d_62314cuda3std3__48in_placeE,@object
	.size		_ZN39_INTERNAL_abed6881_4_k_cu_1bac621d_62314cuda3std3__48in_placeE,(_ZN39_INTERNAL_abed6881_4_k_cu_1bac621d_62314cuda3std6ranges3__45__cpo9iter_moveE - _ZN39_INTERNAL_abed6881_4_k_cu_1bac621d_62314cuda3std3__48in_placeE)
_ZN39_INTERNAL_abed6881_4_k_cu_1bac621d_62314cuda3std3__48in_placeE:
	.zero		1
	.type		_ZN39_INTERNAL_abed6881_4_k_cu_1bac621d_62314cuda3std6ranges3__45__cpo9iter_moveE,@object
	.size		_ZN39_INTERNAL_abed6881_4_k_cu_1bac621d_62314cuda3std6ranges3__45__cpo9iter_moveE,(_ZN39_INTERNAL_abed6881_4_k_cu_1bac621d_62314cuda3std3__45__cpo5beginE - _ZN39_INTERNAL_abed6881_4_k_cu_1bac621d_62314cuda3std6ranges3__45__cpo9iter_moveE)
_ZN39_INTERNAL_abed6881_4_k_cu_1bac621d_62314cuda3std6ranges3__45__cpo9iter_moveE:
	.zero		1
	.type		_ZN39_INTERNAL_abed6881_4_k_cu_1bac621d_62314cuda3std3__45__cpo5beginE,@object
	.size		_ZN39_INTERNAL_abed6881_4_k_cu_1bac621d_62314cuda3std3__45__cpo5beginE,(_ZN39_INTERNAL_abed6881_4_k_cu_1bac621d_62314cuda3std3__441_GLOBAL__N__abed6881_4_k_cu_1bac621d_62316ignoreE - _ZN39_INTERNAL_abed6881_4_k_cu_1bac621d_62314cuda3std3__45__cpo5beginE)
_ZN39_INTERNAL_abed6881_4_k_cu_1bac621d_62314cuda3std3__45__cpo5beginE:
	.zero		1
	.type		_ZN39_INTERNAL_abed6881_4_k_cu_1bac621d_62314cuda3std3__441_GLOBAL__N__abed6881_4_k_cu_1bac621d_62316ignoreE,@object
	.size		_ZN39_INTERNAL_abed6881_4_k_cu_1bac621d_62314cuda3std3__441_GLOBAL__N__abed6881_4_k_cu_1bac621d_62316ignoreE,(_ZN39_INTERNAL_abed6881_4_k_cu_1bac621d_62314cute7productE - _ZN39_INTERNAL_abed6881_4_k_cu_1bac621d_62314cuda3std3__441_GLOBAL__N__abed6881_4_k_cu_1bac621d_62316ignoreE)
_ZN39_INTERNAL_abed6881_4_k_cu_1bac621d_62314cuda3std3__441_GLOBAL__N__abed6881_4_k_cu_1bac621d_62316ignoreE:
	.zero		1
	.type		_ZN39_INTERNAL_abed6881_4_k_cu_1bac621d_62314cute7productE,@object
	.size		_ZN39_INTERNAL_abed6881_4_k_cu_1bac621d_62314cute7productE,(_ZN39_INTERNAL_abed6881_4_k_cu_1bac621d_62314cuda3std3__45__cpo3endE - _ZN39_INTERNAL_abed6881_4_k_cu_1bac621d_62314cute7productE)
_ZN39_INTERNAL_abed6881_4_k_cu_1bac621d_62314cute7productE:
	.zero		1
	.type		_ZN39_INTERNAL_abed6881_4_k_cu_1bac621d_62314cuda3std3__45__cpo3endE,@object
	.size		_ZN39_INTERNAL_abed6881_4_k_cu_1bac621d_62314cuda3std3__45__cpo3endE,(_ZN39_INTERNAL_abed6881_4_k_cu_1bac621d_62314cuda3std3__419piecewise_constructE - _ZN39_INTERNAL_abed6881_4_k_cu_1bac621d_62314cuda3std3__45__cpo3endE)
_ZN39_INTERNAL_abed6881_4_k_cu_1bac621d_62314cuda3std3__45__cpo3endE:
	.zero		1
	.type		_ZN39_INTERNAL_abed6881_4_k_cu_1bac621d_62314cuda3std3__419piecewise_constructE,@object
	.size		_ZN39_INTERNAL_abed6881_4_k_cu_1bac621d_62314cuda3std3__419piecewise_constructE,(_ZN39_INTERNAL_abed6881_4_k_cu_1bac621d_62314cuda3std3__45__cpo4cendE - _ZN39_INTERNAL_abed6881_4_k_cu_1bac621d_62314cuda3std3__419piecewise_constructE)
_ZN39_INTERNAL_abed6881_4_k_cu_1bac621d_62314cuda3std3__419piecewise_constructE:
	.zero		1
	.type		_ZN39_INTERNAL_abed6881_4_k_cu_1bac621d_62314cuda3std3__45__cpo4cendE,@object
	.size		_ZN39_INTERNAL_abed6881_4_k_cu_1bac621d_62314cuda3std3__45__cpo4cendE,(_ZN39_INTERNAL_abed6881_4_k_cu_1bac621d_62314cuda3std6ranges3__45__cpo4swapE - _ZN39_INTERNAL_abed6881_4_k_cu_1bac621d_62314cuda3std3__45__cpo4cendE)
_ZN39_INTERNAL_abed6881_4_k_cu_1bac621d_62314cuda3std3__45__cpo4cendE:
	.zero		1
	.type		_ZN39_INTERNAL_abed6881_4_k_cu_1bac621d_62314cuda3std6ranges3__45__cpo4swapE,@object
	.size		_ZN39_INTERNAL_abed6881_4_k_cu_1bac621d_62314cuda3std6ranges3__45__cpo4swapE,(.L_8 - _ZN39_INTERNAL_abed6881_4_k_cu_1bac621d_62314cuda3std6ranges3__45__cpo4swapE)
_ZN39_INTERNAL_abed6881_4_k_cu_1bac621d_62314cuda3std6ranges3__45__cpo4swapE:
	.zero		1
.L_8:


//--------------------- .nv.constant0._ZN7cutlass13device_kernelINS_4gemm6kernel13GemmUniversalIN4cute5tupleIJiiiiEEENS1_10collective13CollectiveMmaINS1_34MainloopSm90TmaGmmaWarpSpecializedILi5ENS5_IJNS4_1CILi1EEENSA_ILi2EEESB_EEENS1_32KernelTmaWarpSpecializedPingpongEEENS5_IJNSA_ILi64EEESG_NSA_ILi128EEEEEENS_10tfloat32_tENS5_IJlSB_lEEESJ_SK_NS4_8TiledMMAINS4_8MMA_AtomIJNS4_4SM904GMMA29MMA_64x64x8_F32TF32TF32_SS_TNILNSO_7ScaleInE1ELSQ_1EEEEEENS4_6LayoutINS5_IJSB_SB_SB_EEENS5_IJNSA_ILi0EEESV_SV_EEEEENS5_IJNS4_10UnderscoreESY_SY_EEEEENS4_23SM90_TMA_LOAD_MULTICASTENS4_14ComposedLayoutINS4_7SwizzleILi3ELi4ELi3EEENS4_18smem_ptr_flag_bitsILi32EEENST_INS5_IJNSA_ILi8EEENSA_ILi32EEEEEENS5_IJS18_SB_EEEEEEEvNS4_8identityENS4_13SM90_TMA_LOADES1C_vS1D_EENS_8epilogue10collective6detail29Sm90TmaWarpSpecializedAdapterINS1H_15DefaultEpilogueISJ_SK_SK_NS1G_6thread17LinearCombinationISJ_Li1EffLNS1L_9ScaleType4KindE0ELNS_15FloatRoundStyleE2ESJ_EENS1_15EpilogueDefaultEEEEEvvEEEEvNT_6ParamsE --------------------------
	.section	.nv.constant0._ZN7cutlass13device_kernelINS_4gemm6kernel13GemmUniversalIN4cute5tupleIJiiiiEEENS1_10collective13CollectiveMmaINS1_34MainloopSm90TmaGmmaWarpSpecializedILi5ENS5_IJNS4_1CILi1EEENSA_ILi2EEESB_EEENS1_32KernelTmaWarpSpecializedPingpongEEENS5_IJNSA_ILi64EEESG_NSA_ILi128EEEEEENS_10tfloat32_tENS5_IJlSB_lEEESJ_SK_NS4_8TiledMMAINS4_8MMA_AtomIJNS4_4SM904GMMA29MMA_64x64x8_F32TF32TF32_SS_TNILNSO_7ScaleInE1ELSQ_1EEEEEENS4_6LayoutINS5_IJSB_SB_SB_EEENS5_IJNSA_ILi0EEESV_SV_EEEEENS5_IJNS4_10UnderscoreESY_SY_EEEEENS4_23SM90_TMA_LOAD_MULTICASTENS4_14ComposedLayoutINS4_7SwizzleILi3ELi4ELi3EEENS4_18smem_ptr_flag_bitsILi32EEENST_INS5_IJNSA_ILi8EEENSA_ILi32EEEEEENS5_IJS18_SB_EEEEEEEvNS4_8identityENS4_13SM90_TMA_LOADES1C_vS1D_EENS_8epilogue10collective6detail29Sm90TmaWarpSpecializedAdapterINS1H_15DefaultEpilogueISJ_SK_SK_NS1G_6thread17LinearCombinationISJ_Li1EffLNS1L_9ScaleType4KindE0ELNS_15FloatRoundStyleE2ESJ_EENS1_15EpilogueDefaultEEEEEvvEEEEvNT_6ParamsE,"a",@progbits
	.sectionflags	@""
	.align	4
.nv.constant0._ZN7cutlass13device_kernelINS_4gemm6kernel13GemmUniversalIN4cute5tupleIJiiiiEEENS1_10collective13CollectiveMmaINS1_34MainloopSm90TmaGmmaWarpSpecializedILi5ENS5_IJNS4_1CILi1EEENSA_ILi2EEESB_EEENS1_32KernelTmaWarpSpecializedPingpongEEENS5_IJNSA_ILi64EEESG_NSA_ILi128EEEEEENS_10tfloat32_tENS5_IJlSB_lEEESJ_SK_NS4_8TiledMMAINS4_8MMA_AtomIJNS4_4SM904GMMA29MMA_64x64x8_F32TF32TF32_SS_TNILNSO_7ScaleInE1ELSQ_1EEEEEENS4_6LayoutINS5_IJSB_SB_SB_EEENS5_IJNSA_ILi0EEESV_SV_EEEEENS5_IJNS4_10UnderscoreESY_SY_EEEEENS4_23SM90_TMA_LOAD_MULTICASTENS4_14ComposedLayoutINS4_7SwizzleILi3ELi4ELi3EEENS4_18smem_ptr_flag_bitsILi32EEENST_INS5_IJNSA_ILi8EEENSA_ILi32EEEEEENS5_IJS18_SB_EEEEEEEvNS4_8identityENS4_13SM90_TMA_LOADES1C_vS1D_EENS_8epilogue10collective6detail29Sm90TmaWarpSpecializedAdapterINS1H_15DefaultEpilogueISJ_SK_SK_NS1G_6thread17LinearCombinationISJ_Li1EffLNS1L_9ScaleType4KindE0ELNS_15FloatRoundStyleE2ESJ_EENS1_15EpilogueDefaultEEEEEvvEEEEvNT_6ParamsE:
	.zero		1664


//--------------------- SYMBOLS --------------------------

	.type		.nv.reservedSmem.offset0,@object
	.size		.nv.reservedSmem.offset0,0x4
	.type		__assertfail,@function
